	.target	sm_100a

	.elftype	@"ET_EXEC"


//--------------------- .note.nv.tkinfo           --------------------------
	.section	.note.nv.tkinfo,"",@"SHT_NOTE"
	.sectionflags	@"SHF_NOTE_NV_TKINFO"
	.tkinfo
        /*0018*/ 	.word	0x00000081
        /*0030*/ 	.string	""
        /*0030*/ 	.string	"ptxas-blackwell"
        /*0030*/ 	.string	"Cuda compilation tools, release 12.9, V12.9.86"
        /*0030*/ 	.string	"Build cuda_12.9.r12.9/compiler.36037853_0"
        /*0030*/ 	.string	"-v  -suppress-debug-info  -lineinfo  -arch sm_100a "



//--------------------- .note.nv.cuver            --------------------------
	.section	.note.nv.cuver,"",@"SHT_NOTE"
	.sectionflags	@"SHF_NOTE_NV_CUVER"
        /*0018*/ 	.short	0x0001
        /*001a*/ 	.short	0x0064
        /*001c*/ 	.short	0x0001
        /*001e*/ 	.short	0x0000
        /*0020*/ 	.short	0x0001
        /*0022*/ 	.short	0x0000


//--------------------- .nv.info                  --------------------------
	.section	.nv.info,"",@"SHT_CUDA_INFO"
	.align	4


	//----- nvinfo : EIATTR_REGCOUNT
	.align		4
        /*0000*/ 	.byte	0x04, 0x2f
        /*0002*/ 	.short	(.L_4 - .L_3)
	.align		4
.L_3:
        /*0004*/ 	.word	index@(gluon_tcgen05)
        /*0008*/ 	.word	0x00000027


	//----- nvinfo : EIATTR_FRAME_SIZE
	.align		4
.L_4:
        /*000c*/ 	.byte	0x04, 0x11
        /*000e*/ 	.short	(.L_6 - .L_5)
	.align		4
.L_5:
        /*0010*/ 	.word	index@($__internal_2_$__cuda_sm10x_tcgen05_guardrail_trap_unallocated_columns_being_dealloced)
        /*0014*/ 	.word	0x00000000


	//----- nvinfo : EIATTR_FRAME_SIZE
	.align		4
.L_6:
        /*0018*/ 	.byte	0x04, 0x11
        /*001a*/ 	.short	(.L_8 - .L_7)
	.align		4
.L_7:
        /*001c*/ 	.word	index@($__internal_1_$__cuda_sm10x_tcgen05_guardrail_trap_phase_invalid_during_alloc)
        /*0020*/ 	.word	0x00000000


	//----- nvinfo : EIATTR_FRAME_SIZE
	.align		4
.L_8:
        /*0024*/ 	.byte	0x04, 0x11
        /*0026*/ 	.short	(.L_10 - .L_9)
	.align		4
.L_9:
        /*0028*/ 	.word	index@($__internal_0_$__cuda_sm10x_tcgen05_guardrail_trap_col_being_dealloced_not_returned_by_alloc)
        /*002c*/ 	.word	0x00000000


	//----- nvinfo : EIATTR_FRAME_SIZE
	.align		4
.L_10:
        /*0030*/ 	.byte	0x04, 0x11
        /*0032*/ 	.short	(.L_12 - .L_11)
	.align		4
.L_11:
        /*0034*/ 	.word	index@(gluon_tcgen05)
        /*0038*/ 	.word	0x00000000


	//----- nvinfo : EIATTR_MIN_STACK_SIZE
	.align		4
.L_12:
        /*003c*/ 	.byte	0x04, 0x12
        /*003e*/ 	.short	(.L_14 - .L_13)
	.align		4
.L_13:
        /*0040*/ 	.word	index@(gluon_tcgen05)
        /*0044*/ 	.word	0x00000000
.L_14:


//--------------------- .nv.info.gluon_tcgen05    --------------------------
	.section	.nv.info.gluon_tcgen05,"",@"SHT_CUDA_INFO"
	.sectionflags	@""
	.align	4


	//----- nvinfo : EIATTR_CUDA_API_VERSION
	.align		4
        /*0000*/ 	.byte	0x04, 0x37
        /*0002*/ 	.short	(.L_16 - .L_15)
.L_15:
        /*0004*/ 	.word	0x00000081


	//----- nvinfo : EIATTR_KPARAM_INFO
	.align		4
.L_16:
        /*0008*/ 	.byte	0x04, 0x17
        /*000a*/ 	.short	(.L_18 - .L_17)
.L_17:
        /*000c*/ 	.word	0x00000000
        /*0010*/ 	.short	0x000a
        /*0012*/ 	.short	0x0048
        /*0014*/ 	.byte	0x00, 0xf4, 0x21, 0x00


	//----- nvinfo : EIATTR_KPARAM_INFO
	.align		4
.L_18:
        /*0018*/ 	.byte	0x04, 0x17
        /*001a*/ 	.short	(.L_20 - .L_19)
.L_19:
        /*001c*/ 	.word	0x00000000
        /*0020*/ 	.short	0x0009
        /*0022*/ 	.short	0x0040
        /*0024*/ 	.byte	0x00, 0xf4, 0x21, 0x00


	//----- nvinfo : EIATTR_KPARAM_INFO
	.align		4
.L_20:
        /*0028*/ 	.byte	0x04, 0x17
        /*002a*/ 	.short	(.L_22 - .L_21)
.L_21:
        /*002c*/ 	.word	0x00000000
        /*0030*/ 	.short	0x0008
        /*0032*/ 	.short	0x0038
        /*0034*/ 	.byte	0x00, 0xf0, 0x21, 0x00


	//----- nvinfo : EIATTR_KPARAM_INFO
	.align		4
.L_22:
        /*0038*/ 	.byte	0x04, 0x17
        /*003a*/ 	.short	(.L_24 - .L_23)
.L_23:
        /*003c*/ 	.word	0x00000000
        /*0040*/ 	.short	0x0007
        /*0042*/ 	.short	0x0030
        /*0044*/ 	.byte	0x00, 0xf0, 0x21, 0x00


	//----- nvinfo : EIATTR_KPARAM_INFO
	.align		4
.L_24:
        /*0048*/ 	.byte	0x04, 0x17
        /*004a*/ 	.short	(.L_26 - .L_25)
.L_25:
        /*004c*/ 	.word	0x00000000
        /*0050*/ 	.short	0x0006
        /*0052*/ 	.short	0x0028
        /*0054*/ 	.byte	0x00, 0xf0, 0x21, 0x00


	//----- nvinfo : EIATTR_KPARAM_INFO
	.align		4
.L_26:
        /*0058*/ 	.byte	0x04, 0x17
        /*005a*/ 	.short	(.L_28 - .L_27)
.L_27:
        /*005c*/ 	.word	0x00000000
        /*0060*/ 	.short	0x0005
        /*0062*/ 	.short	0x0020
        /*0064*/ 	.byte	0x00, 0xf0, 0x11, 0x00


	//----- nvinfo : EIATTR_KPARAM_INFO
	.align		4
.L_28:
        /*0068*/ 	.byte	0x04, 0x17
        /*006a*/ 	.short	(.L_30 - .L_29)
.L_29:
        /*006c*/ 	.word	0x00000000
        /*0070*/ 	.short	0x0004
        /*0072*/ 	.short	0x001c
        /*0074*/ 	.byte	0x00, 0xf0, 0x11, 0x00


	//----- nvinfo : EIATTR_KPARAM_INFO
	.align		4
.L_30:
        /*0078*/ 	.byte	0x04, 0x17
        /*007a*/ 	.short	(.L_32 - .L_31)
.L_31:
        /*007c*/ 	.word	0x00000000
        /*0080*/ 	.short	0x0003
        /*0082*/ 	.short	0x0018
        /*0084*/ 	.byte	0x00, 0xf0, 0x11, 0x00


	//----- nvinfo : EIATTR_KPARAM_INFO
	.align		4
.L_32:
        /*0088*/ 	.byte	0x04, 0x17
        /*008a*/ 	.short	(.L_34 - .L_33)
.L_33:
        /*008c*/ 	.word	0x00000000
        /*0090*/ 	.short	0x0002
        /*0092*/ 	.short	0x0010
        /*0094*/ 	.byte	0x00, 0xf4, 0x21, 0x00


	//----- nvinfo : EIATTR_KPARAM_INFO
	.align		4
.L_34:
        /*0098*/ 	.byte	0x04, 0x17
        /*009a*/ 	.short	(.L_36 - .L_35)
.L_35:
        /*009c*/ 	.word	0x00000000
        /*00a0*/ 	.short	0x0001
        /*00a2*/ 	.short	0x0008
        /*00a4*/ 	.byte	0x00, 0xf4, 0x21, 0x00


	//----- nvinfo : EIATTR_KPARAM_INFO
	.align		4
.L_36:
        /*00a8*/ 	.byte	0x04, 0x17
        /*00aa*/ 	.short	(.L_38 - .L_37)
.L_37:
        /*00ac*/ 	.word	0x00000000
        /*00b0*/ 	.short	0x0000
        /*00b2*/ 	.short	0x0000
        /*00b4*/ 	.byte	0x00, 0xf4, 0x21, 0x00


	//----- nvinfo : EIATTR_AT_ENTRY_FRAGMENTS
	.align		4
.L_38:
        /*00b8*/ 	.byte	0x04, 0x4f
        /*00ba*/ 	.short	(.L_40 - .L_39)


	//   ....[0]....
.L_39:
        /*00bc*/ 	.word	0x00000004


	//----- nvinfo : EIATTR_RESERVED_SMEM_USED
	.align		4
.L_40:
        /*00c0*/ 	.byte	0x01, 0x41
	.zero		2


	//----- nvinfo : EIATTR_SPARSE_MMA_MASK
	.align		4
        /*00c4*/ 	.byte	0x03, 0x50
        /*00c6*/ 	.short	0x0000


	//----- nvinfo : EIATTR_TCGEN05_1CTA_USED
	.align		4
        /*00c8*/ 	.byte	0x01, 0x51
	.zero		2


	//----- nvinfo : EIATTR_MAXREG_COUNT
	.align		4
        /*00cc*/ 	.byte	0x03, 0x1b
        /*00ce*/ 	.short	0x00ff


	//----- nvinfo : EIATTR_NUM_BARRIERS
	.align		4
        /*00d0*/ 	.byte	0x02, 0x4c
        /*00d2*/ 	.byte	0x01
	.zero		1


	//----- nvinfo : EIATTR_INT_WARP_WIDE_INSTR_OFFSETS
	.align		4
        /*00d4*/ 	.byte	0x04, 0x31
        /*00d6*/ 	.short	(.L_42 - .L_41)


	//   ....[0]....
.L_41:
        /*00d8*/ 	.word	0x00001720


	//   ....[1]....
        /*00dc*/ 	.word	0x00001740


	//   ....[2]....
        /*00e0*/ 	.word	0x000017c0


	//   ....[3]....
        /*00e4*/ 	.word	0x00001bb0


	//   ....[4]....
        /*00e8*/ 	.word	0x00001bc0


	//   ....[5]....
        /*00ec*/ 	.word	0x00001c10


	//   ....[6]....
        /*00f0*/ 	.word	0x00001c20


	//   ....[7]....
        /*00f4*/ 	.word	0x00002060


	//   ....[8]....
        /*00f8*/ 	.word	0x00002070


	//   ....[9]....
        /*00fc*/ 	.word	0x000021f0


	//   ....[10]....
        /*0100*/ 	.word	0x00002240


	//   ....[11]....
        /*0104*/ 	.word	0x00002280


	//   ....[12]....
        /*0108*/ 	.word	0x000022a0


	//   ....[13]....
        /*010c*/ 	.word	0x00002770


	//   ....[14]....
        /*0110*/ 	.word	0x00002780


	//   ....[15]....
        /*0114*/ 	.word	0x00002b60


	//   ....[16]....
        /*0118*/ 	.word	0x00002b70


	//   ....[17]....
        /*011c*/ 	.word	0x00002ee0


	//   ....[18]....
        /*0120*/ 	.word	0x00002f30


	//----- nvinfo : EIATTR_COOP_GROUP_MASK_REGIDS
	.align		4
.L_42:
        /*0124*/ 	.byte	0x04, 0x29
        /*0126*/ 	.short	(.L_44 - .L_43)


	//   ....[0]....
.L_43:
        /*0128*/ 	.word	0xffffffff


	//   ....[1]....
        /*012c*/ 	.word	0xffffffff


	//   ....[2]....
        /*0130*/ 	.word	0xffffffff


	//   ....[3]....
        /*0134*/ 	.word	0xffffffff


	//   ....[4]....
        /*0138*/ 	.word	0xffffffff


	//   ....[5]....
        /*013c*/ 	.word	0xffffffff


	//   ....[6]....
        /*0140*/ 	.word	0xffffffff


	//   ....[7]....
        /*0144*/ 	.word	0xffffffff


	//   ....[8]....
        /*0148*/ 	.word	0xffffffff


	//   ....[9]....
        /*014c*/ 	.word	0xffffffff


	//----- nvinfo : EIATTR_COOP_GROUP_INSTR_OFFSETS
	.align		4
.L_44:
        /*0150*/ 	.byte	0x04, 0x28
        /*0152*/ 	.short	(.L_46 - .L_45)


	//   ....[0]....
.L_45:
        /*0154*/ 	.word	0x00000050


	//   ....[1]....
        /*0158*/ 	.word	0x00000310


	//   ....[2]....
        /*015c*/ 	.word	0x00000500


	//   ....[3]....
        /*0160*/ 	.word	0x000009c0


	//   ....[4]....
        /*0164*/ 	.word	0x00000b00


	//   ....[5]....
        /*0168*/ 	.word	0x00000fb0


	//   ....[6]....
        /*016c*/ 	.word	0x000010f0


	//   ....[7]....
        /*0170*/ 	.word	0x000015e0


	//   ....[8]....
        /*0174*/ 	.word	0x00002d70


	//   ....[9]....
        /*0178*/ 	.word	0x00002fe0


	//----- nvinfo : EIATTR_VRC_CTA_INIT_COUNT
	.align		4
.L_46:
        /*017c*/ 	.byte	0x02, 0x4a
        /*017e*/ 	.byte	0x80
	.zero		1


	//----- nvinfo : EIATTR_MBARRIER_INSTR_OFFSETS
	.align		4
        /*0180*/ 	.byte	0x04, 0x39
        /*0182*/ 	.short	(.L_48 - .L_47)


	//   ....[0]....
.L_47:
        /*0184*/ 	.word	0x000017e0
        /*0188*/ 	.word	0x000000ff
        /*018c*/ 	.word	0x00030000
        /*0190*/ 	.short	0x0100
        /*0192*/ 	.byte	0x09
	.zero		1


	//   ....[1]....
        /*0194*/ 	.word	0x000017f0
        /*0198*/ 	.word	0x000000ff
        /*019c*/ 	.word	0x00030020
        /*01a0*/ 	.short	0x0100
        /*01a2*/ 	.byte	0x09
	.zero		1


	//   ....[2]....
        /*01a4*/ 	.word	0x000018a0
        /*01a8*/ 	.word	0x000000ff
        /*01ac*/ 	.word	0x00030008
        /*01b0*/ 	.short	0x0100
        /*01b2*/ 	.byte	0x09
	.zero		1


	//   ....[3]....
        /*01b4*/ 	.word	0x000018b0
        /*01b8*/ 	.word	0x000000ff
        /*01bc*/ 	.word	0x00030028
        /*01c0*/ 	.short	0x0100
        /*01c2*/ 	.byte	0x09
	.zero		1


	//   ....[4]....
        /*01c4*/ 	.word	0x00001990
        /*01c8*/ 	.word	0x000000ff
        /*01cc*/ 	.word	0x00030010
        /*01d0*/ 	.short	0x0100
        /*01d2*/ 	.byte	0x09
	.zero		1


	//   ....[5]....
        /*01d4*/ 	.word	0x000019a0
        /*01d8*/ 	.word	0x000000ff
        /*01dc*/ 	.word	0x00030030
        /*01e0*/ 	.short	0x0100
        /*01e2*/ 	.byte	0x09
	.zero		1


	//   ....[6]....
        /*01e4*/ 	.word	0x00001ab0
        /*01e8*/ 	.word	0x000000ff
        /*01ec*/ 	.word	0x00030018
        /*01f0*/ 	.short	0x0100
        /*01f2*/ 	.byte	0x09
	.zero		1


	//   ....[7]....
        /*01f4*/ 	.word	0x00001ac0
        /*01f8*/ 	.word	0x000000ff
        /*01fc*/ 	.word	0x00030038
        /*0200*/ 	.short	0x0100
        /*0202*/ 	.byte	0x09
	.zero		1


	//   ....[8]....
        /*0204*/ 	.word	0x00001cc0
        /*0208*/ 	.word	0x000000ff
        /*020c*/ 	.word	0x00030000
        /*0210*/ 	.short	0x010a
        /*0212*/ 	.byte	0x09
	.zero		1


	//   ....[9]....
        /*0214*/ 	.word	0x000020c0
        /*0218*/ 	.word	0x000000ff
        /*021c*/ 	.word	0x00030020
        /*0220*/ 	.short	0x010a
        /*0222*/ 	.byte	0x09
	.zero		1


	//   ....[10]....
        /*0224*/ 	.word	0x00002320
        /*0228*/ 	.word	0x000000ff
        /*022c*/ 	.word	0x00030000
        /*0230*/ 	.short	0x010a
        /*0232*/ 	.byte	0x2c
	.zero		1


	//   ....[11]....
        /*0234*/ 	.word	0x000027c0
        /*0238*/ 	.word	0x000000ff
        /*023c*/ 	.word	0x00030020
        /*0240*/ 	.short	0x010a
        /*0242*/ 	.byte	0x2c
	.zero		1


	//   ....[12]....
        /*0244*/ 	.word	0x000028a0
        /*0248*/ 	.word	0x000000ff
        /*024c*/ 	.word	0x00030000
        /*0250*/ 	.short	0x0108
        /*0252*/ 	.byte	0x09
	.zero		1


	//   ....[13]....
        /*0254*/ 	.word	0x000028b0
        /*0258*/ 	.word	0x000000ff
        /*025c*/ 	.word	0x00030020
        /*0260*/ 	.short	0x0108
        /*0262*/ 	.byte	0x09
	.zero		1


	//   ....[14]....
        /*0264*/ 	.word	0x00002900
        /*0268*/ 	.word	0x000000ff
        /*026c*/ 	.word	0x00030008
        /*0270*/ 	.short	0x0108
        /*0272*/ 	.byte	0x09
	.zero		1


	//   ....[15]....
        /*0274*/ 	.word	0x00002910
        /*0278*/ 	.word	0x000000ff
        /*027c*/ 	.word	0x00030028
        /*0280*/ 	.short	0x0108
        /*0282*/ 	.byte	0x09
	.zero		1


	//   ....[16]....
        /*0284*/ 	.word	0x00002960
        /*0288*/ 	.word	0x000000ff
        /*028c*/ 	.word	0x00030010
        /*0290*/ 	.short	0x0108
        /*0292*/ 	.byte	0x09
	.zero		1


	//   ....[17]....
        /*0294*/ 	.word	0x00002970
        /*0298*/ 	.word	0x000000ff
        /*029c*/ 	.word	0x00030030
        /*02a0*/ 	.short	0x0108
        /*02a2*/ 	.byte	0x09
	.zero		1


	//   ....[18]....
        /*02a4*/ 	.word	0x000029c0
        /*02a8*/ 	.word	0x000000ff
        /*02ac*/ 	.word	0x00030018
        /*02b0*/ 	.short	0x0108
        /*02b2*/ 	.byte	0x09
	.zero		1


	//   ....[19]....
        /*02b4*/ 	.word	0x000029d0
        /*02b8*/ 	.word	0x000000ff
        /*02bc*/ 	.word	0x00030038
        /*02c0*/ 	.short	0x0108
        /*02c2*/ 	.byte	0x09
	.zero		1


	//   ....[20]....
        /*02c4*/ 	.word	0x00003000
        /*02c8*/ 	.word	0x000000ff
        /*02cc*/ 	.word	0x00030000
        /*02d0*/ 	.short	0x010a
        /*02d2*/ 	.byte	0x09
	.zero		1


	//   ....[21]....
        /*02d4*/ 	.word	0x00003030
        /*02d8*/ 	.word	0x000000ff
        /*02dc*/ 	.word	0x00030020
        /*02e0*/ 	.short	0x010a
        /*02e2*/ 	.byte	0x09
	.zero		1


	//   ....[22]....
        /*02e4*/ 	.word	0x00003060
        /*02e8*/ 	.word	0x000000ff
        /*02ec*/ 	.word	0x00030000
        /*02f0*/ 	.short	0x010a
        /*02f2*/ 	.byte	0x2c
	.zero		1


	//   ....[23]....
        /*02f4*/ 	.word	0x00003090
        /*02f8*/ 	.word	0x000000ff
        /*02fc*/ 	.word	0x00030020
        /*0300*/ 	.short	0x010a
        /*0302*/ 	.byte	0x2c
	.zero		1


	//----- nvinfo : EIATTR_NUM_MBARRIERS
	.align		4
.L_48:
        /*0304*/ 	.byte	0x03, 0x38
        /*0306*/ 	.short	0x0008


	//----- nvinfo : EIATTR_EXIT_INSTR_OFFSETS
	.align		4
        /*0308*/ 	.byte	0x04, 0x1c
        /*030a*/ 	.short	(.L_50 - .L_49)


	//   ....[0]....
.L_49:
        /*030c*/ 	.word	0x00002ff0


	//----- nvinfo : EIATTR_REQNTID
	.align		4
.L_50:
        /*0310*/ 	.byte	0x04, 0x10
        /*0312*/ 	.short	(.L_52 - .L_51)
.L_51:
        /*0314*/ 	.word	0x00000100
        /*0318*/ 	.word	0x00000001
        /*031c*/ 	.word	0x00000001


	//----- nvinfo : EIATTR_CRS_STACK_SIZE
	.align		4
.L_52:
        /*0320*/ 	.byte	0x04, 0x1e
        /*0322*/ 	.short	(.L_54 - .L_53)
.L_53:
        /*0324*/ 	.word	0x00000000


	//----- nvinfo : EIATTR_CBANK_PARAM_SIZE
	.align		4
.L_54:
        /*0328*/ 	.byte	0x03, 0x19
        /*032a*/ 	.short	0x0050


	//----- nvinfo : EIATTR_PARAM_CBANK
	.align		4
        /*032c*/ 	.byte	0x04, 0x0a
        /*032e*/ 	.short	(.L_56 - .L_55)
	.align		4
.L_55:
        /*0330*/ 	.word	index@(.nv.constant0.gluon_tcgen05)
        /*0334*/ 	.short	0x0380
        /*0336*/ 	.short	0x0050


	//----- nvinfo : EIATTR_SW_WAR
	.align		4
.L_56:
        /*0338*/ 	.byte	0x04, 0x36
        /*033a*/ 	.short	(.L_58 - .L_57)
.L_57:
        /*033c*/ 	.word	0x00000008
.L_58:


//--------------------- .nv.compat                --------------------------
	.section	.nv.compat,"",@"SHT_CUDA_COMPAT_INFO"
	.align	4
        /*0000*/ 	.byte	0x02, 0x02, 0x02, 0x00, 0x02, 0x05, 0x05, 0x00, 0x02, 0x03, 0x03, 0x00, 0x02, 0x06, 0x01, 0x00


//--------------------- .nv.callgraph             --------------------------
	.section	.nv.callgraph,"",@"SHT_CUDA_CALLGRAPH"
	.align	4
	.sectionentsize	8
	.align		4
        /*0000*/ 	.word	0x00000000
	.align		4
        /*0004*/ 	.word	0xffffffff
	.align		4
        /*0008*/ 	.word	0x00000000
	.align		4
        /*000c*/ 	.word	0xfffffffe
	.align		4
        /*0010*/ 	.word	0x00000000
	.align		4
        /*0014*/ 	.word	0xfffffffd
	.align		4
        /*0018*/ 	.word	0x00000000
	.align		4
        /*001c*/ 	.word	0xfffffffc


//--------------------- .text.gluon_tcgen05       --------------------------
	.section	.text.gluon_tcgen05,"ax",@progbits
	.align	128
        .global         gluon_tcgen05
        .type           gluon_tcgen05,@function
        .size           gluon_tcgen05,(.L_x_85 - gluon_tcgen05)
        .other          gluon_tcgen05,@"STO_CUDA_ENTRY STV_DEFAULT"
gluon_tcgen05:
.text.gluon_tcgen05:
[----:B------:R-:W1:Y:S01]  /*0000*/  LDC R1, c[0x0][0x37c] ;  /* 0x0000df00ff017b82 */ /* 0x000e620000000800 */
[----:B------:R-:W2:Y:S02]  /*0010*/  S2R R0, SR_TID.X ;  /* 0x0000000000007919 */ /* 0x000ea40000002100 */
[----:B--2---:R-:W-:-:S13]  /*0020*/  ISETP.GE.U32.AND P2, PT, R0, 0x20, PT ;  /* 0x000000200000780c */ /* 0x004fda0003f46070 */
[----:B------:R-:W-:Y:S05]  /*0030*/  @P2 BRA `(.L_x_0) ;  /* 0x0000000000b82947 */ /* 0x000fea0003800000 */
[----:B------:R-:W2:Y:S01]  /*0040*/  S2UR UR6, SR_CgaCtaId ;  /* 0x00000000000679c3 */ /* 0x000ea20000008800 */
[----:B------:R-:W-:Y:S01]  /*0050*/  NOP ;  /* 0x0000000000007918 */ /* 0x000fe20000000000 */
[----:B------:R-:W-:Y:S02]  /*0060*/  UMOV UR4, 0x40 ;  /* 0x0000004000047882 */ /* 0x000fe40000000000 */
[----:B--2---:R-:W-:-:S09]  /*0070*/  ULEA UR4, UR6, UR4, 0x18 ;  /* 0x0000000406047291 */ /* 0x004fd2000f8ec0ff */
[----:B------:R-:W2:Y:S01]  /*0080*/  LDS.U8 R2, [UR4] ;  /* 0x00000004ff027984 */ /* 0x000ea20008000000 */
[----:B------:R-:W-:Y:S02]  /*0090*/  UMOV UR4, 0x400 ;  /* 0x0000040000047882 */ /* 0x000fe40000000000 */
[----:B------:R-:W-:Y:S01]  /*00a0*/  ULEA UR4, UR6, UR4, 0x18 ;  /* 0x0000000406047291 */ /* 0x000fe2000f8ec0ff */
[----:B--2---:R-:W-:-:S13]  /*00b0*/  ISETP.NE.AND P0, PT, R2, RZ, PT ;  /* 0x000000ff0200720c */ /* 0x004fda0003f05270 */
[----:B------:R-:W-:Y:S05]  /*00c0*/  @P0 BRA `(.L_x_1) ;  /* 0x00000000007c0947 */ /* 0x000fea0003800000 */
[----:B------:R-:W-:-:S13]  /*00d0*/  ELECT P0, URZ, PT ;  /* 0x0000000000ff782f */ /* 0x000fda0003800000 */
[----:B------:R-:W-:Y:S05]  /*00e0*/  @!P0 BRA `(.L_x_2) ;  /* 0x0000000000848947 */ /* 0x000fea0003800000 */
[----:B------:R-:W-:Y:S01]  /*00f0*/  UMOV UR5, 0x4 ;  /* 0x0000000400057882 */ /* 0x000fe20000000000 */
[----:B------:R-:W-:Y:S02]  /*0100*/  IMAD.MOV.U32 R5, RZ, RZ, 0x1 ;  /* 0x00000001ff057424 */ /* 0x000fe400078e00ff */
[----:B------:R-:W-:Y:S02]  /*0110*/  IMAD.MOV.U32 R3, RZ, RZ, 0xf ;  /* 0x0000000fff037424 */ /* 0x000fe400078e00ff */
[----:B------:R-:W-:Y:S04]  /*0120*/  DEPBAR.LE SB2, 0x36 ;  /* 0x0000ad800000791a */ /* 0x000fe80000000000 */
[----:B------:R-:W2:Y:S02]  /*0130*/  UTCATOMSWS.FIND_AND_SET.ALIGN UP0, UR5, UR5 ;  /* 0x00000005000575e3 */ /* 0x000ea40008000800 */
[----:B--2---:R-:W-:-:S04]  /*0140*/  PLOP3.LUT P0, PT, PT, PT, UP0, 0x80, 0x8 ;  /* 0x000000000008781c */ /* 0x004fc80003f0f008 */
[----:B------:R-:W-:-:S04]  /*0150*/  SEL R2, RZ, 0xffffffff, !P0 ;  /* 0xffffffffff027807 */ /* 0x000fc80004000000 */
[----:B------:R-:W-:Y:S01]  /*0160*/  ISETP.NE.AND P0, PT, R2, RZ, PT ;  /* 0x000000ff0200720c */ /* 0x000fe20003f05270 */
[----:B------:R-:W-:-:S12]  /*0170*/  IMAD.U32 R2, RZ, RZ, UR5 ;  /* 0x00000005ff027e24 */ /* 0x000fd8000f8e00ff */
[----:B------:R-:W-:Y:S05]  /*0180*/  @P0 BRA `(.L_x_3) ;  /* 0x0000000000240947 */ /* 0x000fea0003800000 */
.L_x_4:
[----:B------:R-:W-:Y:S05]  /*0190*/  NANOSLEEP 0x64 ;  /* 0x000000640000795d */ /* 0x000fea0003800000 */
[----:B------:R-:W-:-:S05]  /*01a0*/  UMOV UR5, 0x4 ;  /* 0x0000000400057882 */ /* 0x000fca0000000000 */
[----:B------:R-:W-:Y:S04]  /*01b0*/  DEPBAR.LE SB2, 0x36 ;  /* 0x0000ad800000791a */ /* 0x000fe80000000000 */
[----:B------:R-:W2:Y:S02]  /*01c0*/  UTCATOMSWS.FIND_AND_SET.ALIGN UP0, UR5, UR5 ;  /* 0x00000005000575e3 */ /* 0x000ea40008000800 */
[----:B--2---:R-:W-:-:S04]  /*01d0*/  PLOP3.LUT P0, PT, PT, PT, UP0, 0x80, 0x8 ;  /* 0x000000000008781c */ /* 0x004fc80003f0f008 */
[----:B------:R-:W-:-:S04]  /*01e0*/  SEL R2, RZ, 0xffffffff, !P0 ;  /* 0xffffffffff027807 */ /* 0x000fc80004000000 */
[----:B------:R-:W-:Y:S01]  /*01f0*/  ISETP.NE.AND P0, PT, R2, RZ, PT ;  /* 0x000000ff0200720c */ /* 0x000fe20003f05270 */
[----:B------:R-:W-:-:S12]  /*0200*/  IMAD.U32 R2, RZ, RZ, UR5 ;  /* 0x00000005ff027e24 */ /* 0x000fd8000f8e00ff */
[----:B------:R-:W-:Y:S05]  /*0210*/  @!P0 BRA `(.L_x_4) ;  /* 0xfffffffc00dc8947 */ /* 0x000fea000383ffff */
.L_x_3:
[C---:B------:R-:W-:Y:S01]  /*0220*/  VIADD R4, R2.reuse, 0x10 ;  /* 0x0000001002047836 */ /* 0x040fe20000000000 */
[----:B------:R-:W-:Y:S01]  /*0230*/  UMOV UR5, 0x50 ;  /* 0x0000005000057882 */ /* 0x000fe20000000000 */
[----:B------:R-:W-:Y:S01]  /*0240*/  SHF.L.U32 R3, R3, R2, RZ ;  /* 0x0000000203037219 */ /* 0x000fe200000006ff */
[----:B------:R-:W-:Y:S01]  /*0250*/  ULEA UR5, UR6, UR5, 0x18 ;  /* 0x0000000506057291 */ /* 0x000fe2000f8ec0ff */
[----:B------:R-:W-:Y:S01]  /*0260*/  IMAD.SHL.U32 R2, R2, 0x20, RZ ;  /* 0x0000002002027824 */ /* 0x000fe200078e00ff */
[----:B------:R-:W-:-:S04]  /*0270*/  SHF.L.U32 R4, R5, R4, RZ ;  /* 0x0000000405047219 */ /* 0x000fc800000006ff */
[----:B------:R-:W-:-:S05]  /*0280*/  LOP3.LUT R3, R4, R3, RZ, 0xfc, !PT ;  /* 0x0000000304037212 */ /* 0x000fca00078efcff */
[----:B------:R2:W-:Y:S04]  /*0290*/  ATOMS.OR RZ, [UR5], R3 ;  /* 0x00000003ffff798c */ /* 0x0005e8000b000005 */
[----:B------:R2:W-:Y:S01]  /*02a0*/  STS [UR4], R2 ;  /* 0x00000002ff007988 */ /* 0x0005e20008000804 */
[----:B------:R-:W-:Y:S05]  /*02b0*/  BRA `(.L_x_2) ;  /* 0x0000000000107947 */ /* 0x000fea0003800000 */
.L_x_1:
[----:B------:R-:W-:Y:S01]  /*02c0*/  IMAD.MOV.U32 R3, RZ, RZ, -0x1 ;  /* 0xffffffffff037424 */ /* 0x000fe200078e00ff */
[----:B------:R-:W-:-:S04]  /*02d0*/  MOV R2, 0x300 ;  /* 0x0000030000027802 */ /* 0x000fc80000000f00 */
[----:B------:R2:W-:Y:S03]  /*02e0*/  STS [UR4], R3 ;  /* 0x00000003ff007988 */ /* 0x0005e60008000804 */
[----:B-12---:R-:W-:Y:S05]  /*02f0*/  CALL.REL.NOINC `($__internal_1_$__cuda_sm10x_tcgen05_guardrail_trap_phase_invalid_during_alloc) ;  /* 0x0000002c007c7944 */ /* 0x006fea0003c00000 */
.L_x_2:
[----:B------:R-:W-:Y:S05]  /*0300*/  WARPSYNC.ALL ;  /* 0x0000000000007948 */ /* 0x000fea0003800000 */
[----:B------:R-:W-:Y:S01]  /*0310*/  NOP ;  /* 0x0000000000007918 */ /* 0x000fe20000000000 */
.L_x_0:
[----:B------:R-:W3:Y:S08]  /*0320*/  S2UR UR4, SR_CgaCtaId ;  /* 0x00000000000479c3 */ /* 0x000ef00000008800 */
[----:B------:R-:W-:Y:S01]  /*0330*/  BAR.SYNC.DEFER_BLOCKING 0x0 ;  /* 0x0000000000007b1d */ /* 0x000fe20000010000 */
[----:B------:R-:W-:-:S05]  /*0340*/  LOP3.LUT R36, R0, 0xff, RZ, 0xc0, !PT ;  /* 0x000000ff00247812 */ /* 0x000fca00078ec0ff */
[----:B------:R-:W-:Y:S02]  /*0350*/  UMOV UR9, 0x400 ;  /* 0x0000040000097882 */ /* 0x000fe40000000000 */
[----:B--2---:R-:W2:Y:S08]  /*0360*/  LDC R3, c[0x0][0x398] ;  /* 0x0000e600ff037b82 */ /* 0x004eb00000000800 */
[----:B------:R-:W4:Y:S01]  /*0370*/  LDC R7, c[0x0][0x3a0] ;  /* 0x0000e800ff077b82 */ /* 0x000f220000000800 */
[----:B---3--:R-:W-:-:S07]  /*0380*/  ULEA UR9, UR4, UR9, 0x18 ;  /* 0x0000000904097291 */ /* 0x008fce000f8ec0ff */
[----:B------:R-:W3:Y:S02]  /*0390*/  S2UR UR18, SR_CTAID.Y ;  /* 0x00000000001279c3 */ /* 0x000ee40000002600 */
[----:B------:R-:W5:Y:S06]  /*03a0*/  LDS R4, [UR9] ;  /* 0x00000009ff047984 */ /* 0x000f6c0008000800 */
[----:B------:R-:W-:Y:S06]  /*03b0*/  BAR.SYNC.DEFER_BLOCKING 0x0 ;  /* 0x0000000000007b1d */ /* 0x000fec0000010000 */
[----:B------:R-:W-:Y:S05]  /*03c0*/  @P2 BRA `(.L_x_5) ;  /* 0x0000000000182947 */ /* 0x000fea0003800000 */
[----:B------:R-:W-:Y:S01]  /*03d0*/  ELECT P0, URZ, PT ;  /* 0x0000000000ff782f */ /* 0x000fe20003800000 */
[----:B------:R-:W-:Y:S01]  /*03e0*/  IMAD.MOV.U32 R2, RZ, RZ, 0x1 ;  /* 0x00000001ff027424 */ /* 0x000fe200078e00ff */
[----:B------:R-:W-:Y:S01]  /*03f0*/  UMOV UR5, 0x40 ;  /* 0x0000004000057882 */ /* 0x000fe20000000000 */
[----:B------:R-:W-:Y:S01]  /*0400*/  UVIRTCOUNT.DEALLOC.SMPOOL 0x80 ;  /* 0x000000800000784c */ /* 0x000fe20000000000 */
[----:B------:R-:W-:-:S09]  /*0410*/  ULEA UR5, UR4, UR5, 0x18 ;  /* 0x0000000504057291 */ /* 0x000fd2000f8ec0ff */
[----:B------:R5:W-:Y:S03]  /*0420*/  @P0 STS.U8 [UR5], R2 ;  /* 0x00000002ff000988 */ /* 0x000be60008000005 */
.L_x_5:
[----:B------:R-:W5:Y:S01]  /*0430*/  S2UR UR4, SR_CTAID.Z ;  /* 0x00000000000479c3 */ /* 0x000f620000002700 */
[----:B------:R-:W4:Y:S01]  /*0440*/  LDCU UR5, c[0x0][0x370] ;  /* 0x00006e00ff0577ac */ /* 0x000f220008000800 */
[C---:B------:R-:W-:Y:S01]  /*0450*/  ISETP.GE.U32.AND P0, PT, R36.reuse, 0x20, PT ;  /* 0x000000202400780c */ /* 0x040fe20003f06070 */
[----:B--2--5:R-:W-:Y:S01]  /*0460*/  VIADD R2, R3, 0xffffffff ;  /* 0xffffffff03027836 */ /* 0x024fe20000000000 */
[C---:B------:R-:W-:Y:S01]  /*0470*/  ISETP.NE.U32.AND P3, PT, R36.reuse, RZ, PT ;  /* 0x000000ff2400720c */ /* 0x040fe20003f65070 */
[----:B------:R-:W2:Y:S01]  /*0480*/  LDCU UR6, c[0x0][0x374] ;  /* 0x00006e80ff0677ac */ /* 0x000ea20008000800 */
[----:B------:R-:W-:Y:S01]  /*0490*/  LEA R10, R36, UR9, 0x2 ;  /* 0x00000009240a7c11 */ /* 0x000fe2000f8e10ff */
[----:B----4-:R-:W-:Y:S01]  /*04a0*/  VIADD R11, R7, 0xffffffff ;  /* 0xffffffff070b7836 */ /* 0x010fe20000000000 */
[----:B------:R-:W4:Y:S01]  /*04b0*/  S2UR UR15, SR_CTAID.X ;  /* 0x00000000000f79c3 */ /* 0x000f220000002500 */
[----:B------:R-:W5:Y:S01]  /*04c0*/  LDCU.64 UR10, c[0x0][0x3c0] ;  /* 0x00007800ff0a77ac */ /* 0x000f620008000a00 */
[----:B------:R-:W-:Y:S01]  /*04d0*/  R2UR UR8, R4 ;  /* 0x00000000040872ca */ /* 0x000fe200000e0000 */
[----:B------:R-:W-:Y:S04]  /*04e0*/  BSSY.RECONVERGENT B0, `(.L_x_6) ;  /* 0x0000011000007945 */ /* 0x000fe80003800200 */
[----:B------:R3:W-:Y:S01]  /*04f0*/  @!P0 STS [R10], RZ ;  /* 0x000000ff0a008388 */ /* 0x0007e20000000800 */
[----:B------:R-:W-:-:S03]  /*0500*/  NOP ;  /* 0x0000000000007918 */ /* 0x000fc60000000000 */
[----:B------:R3:W-:Y:S02]  /*0510*/  @!P3 STS [UR9+0x24], R2 ;  /* 0x00002402ff00b988 */ /* 0x0007e40008000809 */
[----:B--23--:R-:W-:Y:S02]  /*0520*/  UIMAD UR4, UR4, UR6, UR18 ;  /* 0x00000006040472a4 */ /* 0x00cfe4000f8e0212 */
[----:B------:R2:W-:Y:S02]  /*0530*/  @!P3 STS [UR9+0x20], R11 ;  /* 0x0000200bff00b988 */ /* 0x0005e40008000809 */
[----:B----4-:R-:W-:-:S04]  /*0540*/  UIMAD UR4, UR4, UR5, UR15 ;  /* 0x00000005040472a4 */ /* 0x010fc8000f8e020f */
[----:B------:R-:W-:-:S04]  /*0550*/  UIMAD UR4, UR4, 0x180, URZ ;  /* 0x00000180040478a4 */ /* 0x000fc8000f8e02ff */
[----:B-----5:R-:W-:-:S04]  /*0560*/  UIADD3 UR6, UP0, UPT, UR4, UR10, URZ ;  /* 0x0000000a04067290 */ /* 0x020fc8000ff1e0ff */
[----:B------:R-:W-:Y:S01]  /*0570*/  ULEA.HI.X.SX32 UR7, UR4, UR11, 0x1, UP0 ;  /* 0x0000000b04077291 */ /* 0x000fe200080f0eff */
[----:B--2---:R-:W-:Y:S11]  /*0580*/  @P3 BRA `(.L_x_7) ;  /* 0x0000000000183947 */ /* 0x004ff60003800000 */
[----:B------:R-:W2:Y:S01]  /*0590*/  LDS R3, [UR9+0x8] ;  /* 0x00000809ff037984 */ /* 0x000ea20008000800 */
[----:B------:R-:W3:Y:S01]  /*05a0*/  LDC.64 R8, c[0x0][0x380] ;  /* 0x0000e000ff087b82 */ /* 0x000ee20000000a00 */
[----:B------:R-:W-:Y:S02]  /*05b0*/  IMAD.MOV.U32 R4, RZ, RZ, 0x70 ;  /* 0x00000070ff047424 */ /* 0x000fe400078e00ff */
[----:B---3--:R3:W-:Y:S03]  /*05c0*/  STS.64 [UR9], R8 ;  /* 0x00000008ff007988 */ /* 0x0087e60008000a09 */
[----:B--2---:R-:W-:-:S05]  /*05d0*/  LOP3.LUT R3, R3, 0x10, R4, 0xd8, !PT ;  /* 0x0000001003037812 */ /* 0x004fca00078ed804 */
[----:B------:R3:W-:Y:S02]  /*05e0*/  STS [UR9+0x8], R3 ;  /* 0x00000803ff007988 */ /* 0x0007e40008000809 */
.L_x_7:
[----:B------:R-:W-:Y:S05]  /*05f0*/  BSYNC.RECONVERGENT B0 ;  /* 0x0000000000007941 */ /* 0x000fea0003800200 */
.L_x_6:
[----:B------:R-:W-:Y:S04]  /*0600*/  BSSY.RECONVERGENT B0, `(.L_x_8) ;  /* 0x000000a000007945 */ /* 0x000fe80003800200 */
[----:B------:R-:W-:Y:S05]  /*0610*/  @P3 BRA `(.L_x_9) ;  /* 0x0000000000203947 */ /* 0x000fea0003800000 */
[----:B---3--:R-:W2:Y:S01]  /*0620*/  LDS R3, [UR9+0x34] ;  /* 0x00003409ff037984 */ /* 0x008ea20008000800 */
[----:B------:R-:W-:Y:S02]  /*0630*/  IMAD.MOV.U32 R4, RZ, RZ, 0x3f000000 ;  /* 0x3f000000ff047424 */ /* 0x000fe400078e00ff */
[----:B------:R-:W-:Y:S01]  /*0640*/  @!P3 IMAD.MOV.U32 R5, RZ, RZ, 0x3f ;  /* 0x0000003fff05b424 */ /* 0x000fe200078e00ff */
[----:B------:R-:W3:Y:S02]  /*0650*/  @!P3 LDS R6, [UR9+0x38] ;  /* 0x00003809ff06b984 */ /* 0x000ee40008000800 */
[----:B--2---:R-:W-:Y:S02]  /*0660*/  LOP3.LUT R3, R3, 0xff000000, R4, 0xb8, !PT ;  /* 0xff00000003037812 */ /* 0x004fe400078eb804 */
[----:B---3--:R-:W-:-:S03]  /*0670*/  @!P3 LOP3.LUT R4, R6, 0xff, R5, 0xb8, !PT ;  /* 0x000000ff0604b812 */ /* 0x008fc600078eb805 */
[----:B------:R2:W-:Y:S04]  /*0680*/  STS [UR9+0x34], R3 ;  /* 0x00003403ff007988 */ /* 0x0005e80008000809 */
[----:B------:R2:W-:Y:S02]  /*0690*/  @!P3 STS [UR9+0x38], R4 ;  /* 0x00003804ff00b988 */ /* 0x0005e40008000809 */
.L_x_9:
[----:B------:R-:W-:Y:S05]  /*06a0*/  BSYNC.RECONVERGENT B0 ;  /* 0x0000000000007941 */ /* 0x000fea0003800200 */
.L_x_8:
[----:B------:R-:W-:Y:S04]  /*06b0*/  BSSY.RECONVERGENT B0, `(.L_x_10) ;  /* 0x000000e000007945 */ /* 0x000fe80003800200 */
[----:B------:R-:W-:Y:S05]  /*06c0*/  @P3 BRA `(.L_x_11) ;  /* 0x0000000000303947 */ /* 0x000fea0003800000 */
[----:B--2---:R-:W2:Y:S01]  /*06d0*/  LDS R4, [UR9+0x34] ;  /* 0x00003409ff047984 */ /* 0x004ea20008000800 */
[----:B---3--:R-:W3:Y:S03]  /*06e0*/  LDC.64 R8, c[0x0][0x3a8] ;  /* 0x0000ea00ff087b82 */ /* 0x008ee60000000a00 */
[----:B------:R-:W4:Y:S01]  /*06f0*/  LDS R3, [UR9+0x1c] ;  /* 0x00001c09ff037984 */ /* 0x000f220008000800 */
[C---:B---3--:R-:W-:Y:S01]  /*0700*/  SHF.L.U64.HI R6, R8.reuse, 0x1, R9 ;  /* 0x0000000108067819 */ /* 0x048fe20000010209 */
[----:B------:R-:W-:-:S03]  /*0710*/  IMAD.SHL.U32 R5, R8, 0x2, RZ ;  /* 0x0000000208057824 */ /* 0x000fc600078e00ff */
[--C-:B------:R-:W-:Y:S02]  /*0720*/  SHF.R.U32.HI R8, RZ, 0x4, R6.reuse ;  /* 0x00000004ff087819 */ /* 0x100fe40000011606 */
[----:B------:R-:W-:-:S05]  /*0730*/  SHF.R.U64 R5, R5, 0x4, R6 ;  /* 0x0000000405057819 */ /* 0x000fca0000001206 */
[----:B------:R5:W-:Y:S01]  /*0740*/  STS [UR9+0xc], R5 ;  /* 0x00000c05ff007988 */ /* 0x000be20008000809 */
[----:B--2---:R-:W-:Y:S02]  /*0750*/  LOP3.LUT R4, R4, 0x7, RZ, 0xb8, !PT ;  /* 0x0000000704047812 */ /* 0x004fe400078eb8ff */
[----:B----4-:R-:W-:-:S03]  /*0760*/  LOP3.LUT R3, R3, 0xf, R8, 0xb8, !PT ;  /* 0x0000000f03037812 */ /* 0x010fc600078eb808 */
[----:B------:R5:W-:Y:S04]  /*0770*/  STS [UR9+0x34], R4 ;  /* 0x00003404ff007988 */ /* 0x000be80008000809 */
[----:B------:R5:W-:Y:S02]  /*0780*/  STS [UR9+0x1c], R3 ;  /* 0x00001c03ff007988 */ /* 0x000be40008000809 */
.L_x_11:
[----:B------:R-:W-:Y:S05]  /*0790*/  BSYNC.RECONVERGENT B0 ;  /* 0x0000000000007941 */ /* 0x000fea0003800200 */
.L_x_10:
[----:B------:R-:W-:Y:S04]  /*07a0*/  BSSY.RECONVERGENT B1, `(.L_x_12) ;  /* 0x000001a000017945 */ /* 0x000fe80003800200 */
[----:B------:R-:W-:Y:S04]  /*07b0*/  BSSY.RELIABLE B0, `(.L_x_13) ;  /* 0x0000015000007945 */ /* 0x000fe80003800100 */
[----:B------:R-:W-:Y:S05]  /*07c0*/  @P3 BRA `(.L_x_14) ;  /* 0x0000000000203947 */ /* 0x000fea0003800000 */
[----:B--23-5:R-:W2:Y:S02]  /*07d0*/  LDS R3, [UR9+0x34] ;  /* 0x00003409ff037984 */ /* 0x02cea40008000800 */
[----:B--2---:R-:W-:-:S05]  /*07e0*/  LOP3.LUT R3, R3, 0x38, RZ, 0xb8, !PT ;  /* 0x0000003803037812 */ /* 0x004fca00078eb8ff */
[----:B------:R2:W-:Y:S01]  /*07f0*/  STS [UR9+0x34], R3 ;  /* 0x00003403ff007988 */ /* 0x0005e20008000809 */
[----:B------:R-:W-:Y:S05]  /*0800*/  @P3 BRA `(.L_x_15) ;  /* 0x0000000000203947 */ /* 0x000fea0003800000 */
[----:B--2---:R-:W2:Y:S01]  /*0810*/  LDS R3, [UR9+0x8] ;  /* 0x00000809ff037984 */ /* 0x004ea20008000800 */
[----:B------:R-:W-:-:S05]  /*0820*/  IMAD.MOV.U32 R4, RZ, RZ, 0x780 ;  /* 0x00000780ff047424 */ /* 0x000fca00078e00ff */
[----:B--2---:R-:W-:-:S05]  /*0830*/  LOP3.LUT R3, R3, 0x500, R4, 0xd8, !PT ;  /* 0x0000050003037812 */ /* 0x004fca00078ed804 */
[----:B------:R4:W-:Y:S02]  /*0840*/  STS [UR9+0x8], R3 ;  /* 0x00000803ff007988 */ /* 0x0009e40008000809 */
.L_x_14:
[----:B------:R-:W-:Y:S05]  /*0850*/  @P3 BRA `(.L_x_16) ;  /* 0x0000000000283947 */ /* 0x000fea0003800000 */
[----:B--2345:R-:W2:Y:S02]  /*0860*/  LDS R3, [UR9+0x8] ;  /* 0x00000809ff037984 */ /* 0x03cea40008000800 */
[----:B--2---:R-:W-:-:S05]  /*0870*/  LOP3.LUT R3, R3, 0x1800, RZ, 0xb8, !PT ;  /* 0x0000180003037812 */ /* 0x004fca00078eb8ff */
[----:B------:R3:W-:Y:S02]  /*0880*/  STS [UR9+0x8], R3 ;  /* 0x00000803ff007988 */ /* 0x0007e40008000809 */
.L_x_15:
[----:B------:R-:W-:Y:S05]  /*0890*/  @P3 BREAK.RELIABLE B0 ;  /* 0x0000000000003942 */ /* 0x000fea0003800100 */
[----:B------:R-:W-:Y:S05]  /*08a0*/  @P3 BRA `(.L_x_17) ;  /* 0x0000000000243947 */ /* 0x000fea0003800000 */
[----:B------:R-:W4:Y:S01]  /*08b0*/  LDS R4, [UR9+0x8] ;  /* 0x00000809ff047984 */ /* 0x000f220008000800 */
[----:B--23--:R-:W-:-:S05]  /*08c0*/  IMAD.MOV.U32 R3, RZ, RZ, 0x6000 ;  /* 0x00006000ff037424 */ /* 0x00cfca00078e00ff */
[----:B----4-:R-:W-:-:S04]  /*08d0*/  LOP3.LUT R3, R4, 0x6000, R3, 0xd8, !PT ;  /* 0x0000600004037812 */ /* 0x010fc800078ed803 */
[----:B------:R-:W-:-:S05]  /*08e0*/  LOP3.LUT R3, R3, 0x400000, RZ, 0xb8, !PT ;  /* 0x0040000003037812 */ /* 0x000fca00078eb8ff */
[----:B------:R2:W-:Y:S02]  /*08f0*/  STS [UR9+0x8], R3 ;  /* 0x00000803ff007988 */ /* 0x0005e40008000809 */
.L_x_16:
[----:B------:R-:W-:Y:S05]  /*0900*/  BSYNC.RELIABLE B0 ;  /* 0x0000000000007941 */ /* 0x000fea0003800100 */
.L_x_13:
[----:B--2345:R-:W2:Y:S02]  /*0910*/  @!P3 LDS R3, [UR9+0x8] ;  /* 0x00000809ff03b984 */ /* 0x03cea40008000800 */
[----:B--2---:R-:W-:-:S05]  /*0920*/  @!P3 LOP3.LUT R3, R3, 0x8000, RZ, 0xb8, !PT ;  /* 0x000080000303b812 */ /* 0x004fca00078eb8ff */
[----:B------:R4:W-:Y:S02]  /*0930*/  @!P3 STS [UR9+0x8], R3 ;  /* 0x00000803ff00b988 */ /* 0x0009e40008000809 */
.L_x_17:
[----:B------:R-:W-:Y:S05]  /*0940*/  BSYNC.RECONVERGENT B1 ;  /* 0x0000000000017941 */ /* 0x000fea0003800200 */
.L_x_12:
[----:B------:R-:W-:Y:S05]  /*0950*/  WARPSYNC.ALL ;  /* 0x0000000000007948 */ /* 0x000fea0003800000 */
[----:B------:R-:W-:Y:S01]  /*0960*/  NOP ;  /* 0x0000000000007918 */ /* 0x000fe20000000000 */
[----:B--234-:R-:W2:Y:S02]  /*0970*/  LDC R3, c[0x0][0x39c] ;  /* 0x0000e700ff037b82 */ /* 0x01cea40000000800 */
[----:B--2---:R-:W-:Y:S01]  /*0980*/  VIADD R3, R3, 0xffffffff ;  /* 0xffffffff03037836 */ /* 0x004fe20000000000 */
[----:B------:R-:W-:Y:S06]  /*0990*/  @P0 BRA `(.L_x_18) ;  /* 0x0000000000300947 */ /* 0x000fec0003800000 */
[----:B------:R-:W2:Y:S01]  /*09a0*/  S2R R4, SR_LANEID ;  /* 0x0000000000047919 */ /* 0x000ea20000000000 */
[----:B------:R-:W-:Y:S05]  /*09b0*/  WARPSYNC.ALL ;  /* 0x0000000000007948 */ /* 0x000fea0003800000 */
[----:B------:R-:W-:Y:S01]  /*09c0*/  NOP ;  /* 0x0000000000007918 */ /* 0x000fe20000000000 */
[----:B--2---:R-:W-:-:S05]  /*09d0*/  IMAD.SHL.U32 R6, R4, 0x4, RZ ;  /* 0x0000000404067824 */ /* 0x004fca00078e00ff */
[----:B------:R-:W2:Y:S01]  /*09e0*/  LDS R9, [R6+UR9] ;  /* 0x0000000906097984 */ /* 0x000ea20008000800 */
[----:B------:R-:W-:-:S05]  /*09f0*/  IADD3 R4, P1, PT, R6, UR6, RZ ;  /* 0x0000000606047c10 */ /* 0x000fca000ff3e0ff */
[----:B------:R-:W-:-:S05]  /*0a00*/  IMAD.X R5, RZ, RZ, UR7, P1 ;  /* 0x00000007ff057e24 */ /* 0x000fca00088e06ff */
[----:B--2---:R2:W3:Y:S01]  /*0a10*/  ATOMG.E.EXCH.STRONG.GPU PT, RZ, [R4], R9 ;  /* 0x0000000904ff73a8 */ /* 0x0044e200041ee100 */
[----:B------:R-:W-:-:S04]  /*0a20*/  DEPBAR {5,4,3,2,1,0} ;  /* 0x0000003f0000791a */ /* 0x000fc80000000000 */
[----:B------:R-:W4:Y:S02]  /*0a30*/  CCTL.E.C.LDCU.IV.DEEP [UR6] ;  /* 0x0000000006007540 */ /* 0x000f240009c08000 */
[----:B----4-:R2:W-:Y:S01]  /*0a40*/  UTMACCTL.IV [UR6] ;  /* 0x00000000060079b9 */ /* 0x0105e20008000000 */
[----:B------:R-:W-:Y:S01]  /*0a50*/  NOP ;  /* 0x0000000000007918 */ /* 0x000fe20000000000 */
.L_x_18:
[----:B------:R-:W-:Y:S05]  /*0a60*/  @P0 BRA `(.L_x_19) ;  /* 0x00000000000c0947 */ /* 0x000fea0003800000 */
[----:B------:R0:W-:Y:S01]  /*0a70*/  UTMACMDFLUSH ;  /* 0x00000000000079b7 */ /* 0x0001e20000000000 */
[----:B------:R-:W-:Y:S05]  /*0a80*/  @P0 BRA `(.L_x_19) ;  /* 0x0000000000040947 */ /* 0x000fea0003800000 */
[----:B------:R-:W-:-:S04]  /*0a90*/  DEPBAR.LE SB0, 0x0 ;  /* 0x000080000000791a */ /* 0x000fc80000000000 */
.L_x_19:
[----:B------:R-:W-:Y:S05]  /*0aa0*/  WARPSYNC.ALL ;  /* 0x0000000000007948 */ /* 0x000fea0003800000 */
[----:B------:R-:W-:Y:S01]  /*0ab0*/  NOP ;  /* 0x0000000000007918 */ /* 0x000fe20000000000 */
[----:B---3--:R-:W-:Y:S06]  /*0ac0*/  BAR.SYNC.DEFER_BLOCKING 0x0 ;  /* 0x0000000000007b1d */ /* 0x008fec0000010000 */
[----:B------:R-:W-:Y:S02]  /*0ad0*/  BSSY.RECONVERGENT B1, `(.L_x_20) ;  /* 0x000000b000017945 */ /* 0x000fe40003800200 */
[----:B------:R-:W-:Y:S06]  /*0ae0*/  BAR.SYNC.DEFER_BLOCKING 0x0 ;  /* 0x0000000000007b1d */ /* 0x000fec0000010000 */
[----:B------:R3:W-:Y:S01]  /*0af0*/  @!P0 STS [R10], RZ ;  /* 0x000000ff0a008388 */ /* 0x0007e20000000800 */
[----:B------:R-:W-:Y:S01]  /*0b00*/  NOP ;  /* 0x0000000000007918 */ /* 0x000fe20000000000 */
[----:B------:R-:W-:Y:S05]  /*0b10*/  @P3 BRA `(.L_x_21) ;  /* 0x0000000000183947 */ /* 0x000fea0003800000 */
[----:B--2---:R-:W2:Y:S01]  /*0b20*/  LDS R4, [UR9+0x8] ;  /* 0x00000809ff047984 */ /* 0x004ea20008000800 */
[----:B------:R-:W4:Y:S01]  /*0b30*/  LDC.64 R8, c[0x0][0x388] ;  /* 0x0000e200ff087b82 */ /* 0x000f220000000a00 */
[----:B------:R-:W-:Y:S02]  /*0b40*/  IMAD.MOV.U32 R5, RZ, RZ, 0x70 ;  /* 0x00000070ff057424 */ /* 0x000fe400078e00ff */
[----:B----4-:R4:W-:Y:S03]  /*0b50*/  STS.64 [UR9], R8 ;  /* 0x00000008ff007988 */ /* 0x0109e60008000a09 */
[----:B--2---:R-:W-:-:S05]  /*0b60*/  LOP3.LUT R4, R4, 0x10, R5, 0xd8, !PT ;  /* 0x0000001004047812 */ /* 0x004fca00078ed805 */
[----:B------:R4:W-:Y:S02]  /*0b70*/  STS [UR9+0x8], R4 ;  /* 0x00000804ff007988 */ /* 0x0009e40008000809 */
.L_x_21:
[----:B--2---:R-:W-:Y:S05]  /*0b80*/  BSYNC.RECONVERGENT B1 ;  /* 0x0000000000017941 */ /* 0x004fea0003800200 */
.L_x_20:
[----:B------:R-:W-:Y:S04]  /*0b90*/  BSSY.RECONVERGENT B1, `(.L_x_22) ;  /* 0x000000a000017945 */ /* 0x000fe80003800200 */
[----:B------:R-:W-:Y:S05]  /*0ba0*/  @P3 BRA `(.L_x_23) ;  /* 0x0000000000203947 */ /* 0x000fea0003800000 */
[----:B----4-:R-:W2:Y:S01]  /*0bb0*/  LDS R4, [UR9+0x34] ;  /* 0x00003409ff047984 */ /* 0x010ea20008000800 */
[----:B------:R-:W-:Y:S02]  /*0bc0*/  IMAD.MOV.U32 R9, RZ, RZ, 0x3f000000 ;  /* 0x3f000000ff097424 */ /* 0x000fe400078e00ff */
[----:B------:R-:W-:Y:S01]  /*0bd0*/  @!P3 IMAD.MOV.U32 R5, RZ, RZ, 0x7f ;  /* 0x0000007fff05b424 */ /* 0x000fe200078e00ff */
[----:B------:R-:W4:Y:S02]  /*0be0*/  @!P3 LDS R6, [UR9+0x38] ;  /* 0x00003809ff06b984 */ /* 0x000f240008000800 */
[----:B--2---:R-:W-:Y:S02]  /*0bf0*/  LOP3.LUT R4, R4, 0xff000000, R9, 0xb8, !PT ;  /* 0xff00000004047812 */ /* 0x004fe400078eb809 */
[----:B----4-:R-:W-:-:S03]  /*0c00*/  @!P3 LOP3.LUT R5, R6, 0xff, R5, 0xb8, !PT ;  /* 0x000000ff0605b812 */ /* 0x010fc600078eb805 */
[----:B------:R2:W-:Y:S04]  /*0c10*/  STS [UR9+0x34], R4 ;  /* 0x00003404ff007988 */ /* 0x0005e80008000809 */
[----:B------:R2:W-:Y:S02]  /*0c20*/  @!P3 STS [UR9+0x38], R5 ;  /* 0x00003805ff00b988 */ /* 0x0005e40008000809 */
.L_x_23:
[----:B------:R-:W-:Y:S05]  /*0c30*/  BSYNC.RECONVERGENT B1 ;  /* 0x0000000000017941 */ /* 0x000fea0003800200 */
.L_x_22:
[----:B------:R-:W-:Y:S04]  /*0c40*/  BSSY.RECONVERGENT B1, `(.L_x_24) ;  /* 0x0000004000017945 */ /* 0x000fe80003800200 */
[----:B------:R-:W-:Y:S05]  /*0c50*/  @P3 BRA `(.L_x_25) ;  /* 0x0000000000083947 */ /* 0x000fea0003800000 */
[----:B------:R5:W-:Y:S04]  /*0c60*/  STS [UR9+0x24], R11 ;  /* 0x0000240bff007988 */ /* 0x000be80008000809 */
[----:B------:R5:W-:Y:S02]  /*0c70*/  STS [UR9+0x20], R3 ;  /* 0x00002003ff007988 */ /* 0x000be40008000809 */
.L_x_25:
[----:B------:R-:W-:Y:S05]  /*0c80*/  BSYNC.RECONVERGENT B1 ;  /* 0x0000000000017941 */ /* 0x000fea0003800200 */
.L_x_24:
[----:B------:R-:W-:Y:S04]  /*0c90*/  BSSY.RECONVERGENT B1, `(.L_x_26) ;  /* 0x000000e000017945 */ /* 0x000fe80003800200 */
[----:B------:R-:W-:Y:S05]  /*0ca0*/  @P3 BRA `(.L_x_27) ;  /* 0x0000000000303947 */ /* 0x000fea0003800000 */
[----:B--2---:R-:W2:Y:S01]  /*0cb0*/  LDS R5, [UR9+0x34] ;  /* 0x00003409ff057984 */ /* 0x004ea20008000800 */
[----:B----4-:R-:W4:Y:S03]  /*0cc0*/  LDC.64 R8, c[0x0][0x3b0] ;  /* 0x0000ec00ff087b82 */ /* 0x010f260000000a00 */
[----:B------:R-:W3:Y:S01]  /*0cd0*/  LDS R4, [UR9+0x1c] ;  /* 0x00001c09ff047984 */ /* 0x000ee20008000800 */
[C---:B----4-:R-:W-:Y:S01]  /*0ce0*/  SHF.L.U64.HI R9, R8.reuse, 0x1, R9 ;  /* 0x0000000108097819 */ /* 0x050fe20000010209 */
[----:B------:R-:W-:-:S03]  /*0cf0*/  IMAD.SHL.U32 R6, R8, 0x2, RZ ;  /* 0x0000000208067824 */ /* 0x000fc600078e00ff */
[--C-:B-----5:R-:W-:Y:S02]  /*0d00*/  SHF.R.U32.HI R11, RZ, 0x4, R9.reuse ;  /* 0x00000004ff0b7819 */ /* 0x120fe40000011609 */
[----:B------:R-:W-:-:S05]  /*0d10*/  SHF.R.U64 R6, R6, 0x4, R9 ;  /* 0x0000000406067819 */ /* 0x000fca0000001209 */
[----:B------:R4:W-:Y:S01]  /*0d20*/  STS [UR9+0xc], R6 ;  /* 0x00000c06ff007988 */ /* 0x0009e20008000809 */
[----:B--2---:R-:W-:Y:S02]  /*0d30*/  LOP3.LUT R5, R5, 0x7, RZ, 0xb8, !PT ;  /* 0x0000000705057812 */ /* 0x004fe400078eb8ff */
[----:B---3--:R-:W-:-:S03]  /*0d40*/  LOP3.LUT R4, R4, 0xf, R11, 0xb8, !PT ;  /* 0x0000000f04047812 */ /* 0x008fc600078eb80b */
[----:B------:R4:W-:Y:S04]  /*0d50*/  STS [UR9+0x34], R5 ;  /* 0x00003405ff007988 */ /* 0x0009e80008000809 */
[----:B------:R4:W-:Y:S02]  /*0d60*/  STS [UR9+0x1c], R4 ;  /* 0x00001c04ff007988 */ /* 0x0009e40008000809 */
.L_x_27:
[----:B------:R-:W-:Y:S05]  /*0d70*/  BSYNC.RECONVERGENT B1 ;  /* 0x0000000000017941 */ /* 0x000fea0003800200 */
.L_x_26:
[----:B------:R-:W-:Y:S04]  /*0d80*/  BSSY.RECONVERGENT B2, `(.L_x_28) ;  /* 0x000001a000027945 */ /* 0x000fe80003800200 */
[----:B------:R-:W-:Y:S04]  /*0d90*/  BSSY.RELIABLE B1, `(.L_x_29) ;  /* 0x0000015000017945 */ /* 0x000fe80003800100 */
[----:B------:R-:W-:Y:S05]  /*0da0*/  @P3 BRA `(.L_x_30) ;  /* 0x0000000000203947 */ /* 0x000fea0003800000 */
[----:B--2-4-:R-:W2:Y:S02]  /*0db0*/  LDS R4, [UR9+0x34] ;  /* 0x00003409ff047984 */ /* 0x014ea40008000800 */
[----:B--2---:R-:W-:-:S05]  /*0dc0*/  LOP3.LUT R4, R4, 0x38, RZ, 0xb8, !PT ;  /* 0x0000003804047812 */ /* 0x004fca00078eb8ff */
[----:B------:R2:W-:Y:S01]  /*0dd0*/  STS [UR9+0x34], R4 ;  /* 0x00003404ff007988 */ /* 0x0005e20008000809 */
[----:B------:R-:W-:Y:S05]  /*0de0*/  @P3 BRA `(.L_x_31) ;  /* 0x0000000000203947 */ /* 0x000fea0003800000 */
[----:B--2---:R-:W2:Y:S01]  /*0df0*/  LDS R4, [UR9+0x8] ;  /* 0x00000809ff047984 */ /* 0x004ea20008000800 */
[----:B------:R-:W-:-:S05]  /*0e00*/  IMAD.MOV.U32 R5, RZ, RZ, 0x780 ;  /* 0x00000780ff057424 */ /* 0x000fca00078e00ff */
[----:B--2---:R-:W-:-:S05]  /*0e10*/  LOP3.LUT R4, R4, 0x500, R5, 0xd8, !PT ;  /* 0x0000050004047812 */ /* 0x004fca00078ed805 */
[----:B------:R2:W-:Y:S02]  /*0e20*/  STS [UR9+0x8], R4 ;  /* 0x00000804ff007988 */ /* 0x0005e40008000809 */
.L_x_30:
[----:B------:R-:W-:Y:S05]  /*0e30*/  @P3 BRA `(.L_x_32) ;  /* 0x0000000000283947 */ /* 0x000fea0003800000 */
[----:B--2-4-:R-:W2:Y:S02]  /*0e40*/  LDS R4, [UR9+0x8] ;  /* 0x00000809ff047984 */ /* 0x014ea40008000800 */
[----:B--2---:R-:W-:-:S05]  /*0e50*/  LOP3.LUT R4, R4, 0x1800, RZ, 0xb8, !PT ;  /* 0x0000180004047812 */ /* 0x004fca00078eb8ff */
[----:B------:R4:W-:Y:S02]  /*0e60*/  STS [UR9+0x8], R4 ;  /* 0x00000804ff007988 */ /* 0x0009e40008000809 */
.L_x_31:
[----:B------:R-:W-:Y:S05]  /*0e70*/  @P3 BREAK.RELIABLE B1 ;  /* 0x0000000000013942 */ /* 0x000fea0003800100 */
[----:B------:R-:W-:Y:S05]  /*0e80*/  @P3 BRA `(.L_x_33) ;  /* 0x0000000000243947 */ /* 0x000fea0003800000 */
[----:B--2-4-:R-:W2:Y:S01]  /*0e90*/  LDS R4, [UR9+0x8] ;  /* 0x00000809ff047984 */ /* 0x014ea20008000800 */
[----:B------:R-:W-:-:S05]  /*0ea0*/  IMAD.MOV.U32 R5, RZ, RZ, 0x6000 ;  /* 0x00006000ff057424 */ /* 0x000fca00078e00ff */
[----:B--2---:R-:W-:-:S04]  /*0eb0*/  LOP3.LUT R4, R4, 0x6000, R5, 0xd8, !PT ;  /* 0x0000600004047812 */ /* 0x004fc800078ed805 */
[----:B------:R-:W-:-:S05]  /*0ec0*/  LOP3.LUT R4, R4, 0x400000, RZ, 0xb8, !PT ;  /* 0x0040000004047812 */ /* 0x000fca00078eb8ff */
[----:B------:R2:W-:Y:S02]  /*0ed0*/  STS [UR9+0x8], R4 ;  /* 0x00000804ff007988 */ /* 0x0005e40008000809 */
.L_x_32:
[----:B------:R-:W-:Y:S05]  /*0ee0*/  BSYNC.RELIABLE B1 ;  /* 0x0000000000017941 */ /* 0x000fea0003800100 */
.L_x_29:
[----:B--2-4-:R-:W2:Y:S02]  /*0ef0*/  @!P3 LDS R4, [UR9+0x8] ;  /* 0x00000809ff04b984 */ /* 0x014ea40008000800 */
[----:B--2---:R-:W-:-:S05]  /*0f00*/  @!P3 LOP3.LUT R4, R4, 0x8000, RZ, 0xb8, !PT ;  /* 0x000080000404b812 */ /* 0x004fca00078eb8ff */
[----:B------:R2:W-:Y:S02]  /*0f10*/  @!P3 STS [UR9+0x8], R4 ;  /* 0x00000804ff00b988 */ /* 0x0005e40008000809 */
.L_x_33:
[----:B------:R-:W-:Y:S05]  /*0f20*/  BSYNC.RECONVERGENT B2 ;  /* 0x0000000000027941 */ /* 0x000fea0003800200 */
.L_x_28:
[----:B------:R-:W-:Y:S05]  /*0f30*/  WARPSYNC.ALL ;  /* 0x0000000000007948 */ /* 0x000fea0003800000 */
[----:B------:R-:W-:Y:S01]  /*0f40*/  NOP ;  /* 0x0000000000007918 */ /* 0x000fe20000000000 */
[----:B------:R-:W-:-:S04]  /*0f50*/  UIADD3 UR5, UPT, UPT, UR4, 0x80, URZ ;  /* 0x0000008004057890 */ /* 0x000fc8000fffe0ff */
[----:B------:R-:W-:-:S04]  /*0f60*/  UIADD3 UR34, UP0, UPT, UR5, UR10, URZ ;  /* 0x0000000a05227290 */ /* 0x000fc8000ff1e0ff */
[----:B------:R-:W-:Y:S01]  /*0f70*/  ULEA.HI.X.SX32 UR35, UR5, UR11, 0x1, UP0 ;  /* 0x0000000b05237291 */ /* 0x000fe200080f0eff */
[----:B------:R-:W-:Y:S11]  /*0f80*/  @P0 BRA `(.L_x_34) ;  /* 0x0000000000300947 */ /* 0x000ff60003800000 */
[----:B--2-4-:R-:W2:Y:S01]  /*0f90*/  S2R R4, SR_LANEID ;  /* 0x0000000000047919 */ /* 0x014ea20000000000 */
[----:B------:R-:W-:Y:S05]  /*0fa0*/  WARPSYNC.ALL ;  /* 0x0000000000007948 */ /* 0x000fea0003800000 */
[----:B------:R-:W-:Y:S01]  /*0fb0*/  NOP ;  /* 0x0000000000007918 */ /* 0x000fe20000000000 */
[----:B--2---:R-:W-:-:S05]  /*0fc0*/  IMAD.SHL.U32 R6, R4, 0x4, RZ ;  /* 0x0000000404067824 */ /* 0x004fca00078e00ff */
[----:B------:R-:W2:Y:S01]  /*0fd0*/  LDS R9, [R6+UR9] ;  /* 0x0000000906097984 */ /* 0x000ea20008000800 */
[----:B------:R-:W-:-:S05]  /*0fe0*/  IADD3 R4, P1, PT, R6, UR34, RZ ;  /* 0x0000002206047c10 */ /* 0x000fca000ff3e0ff */
[----:B------:R-:W-:-:S05]  /*0ff0*/  IMAD.X R5, RZ, RZ, UR35, P1 ;  /* 0x00000023ff057e24 */ /* 0x000fca00088e06ff */
[----:B--2---:R2:W4:Y:S01]  /*1000*/  ATOMG.E.EXCH.STRONG.GPU PT, RZ, [R4], R9 ;  /* 0x0000000904ff73a8 */ /* 0x00452200041ee100 */
[----:B------:R-:W-:-:S04]  /*1010*/  DEPBAR {5,4,3,2,1,0} ;  /* 0x0000003f0000791a */ /* 0x000fc80000000000 */
[----:B------:R-:W3:Y:S02]  /*1020*/  CCTL.E.C.LDCU.IV.DEEP [UR34] ;  /* 0x0000000022007540 */ /* 0x000ee40009c08000 */
[----:B---3--:R2:W-:Y:S01]  /*1030*/  UTMACCTL.IV [UR34] ;  /* 0x00000000220079b9 */ /* 0x0085e20008000000 */
[----:B------:R-:W-:Y:S01]  /*1040*/  NOP ;  /* 0x0000000000007918 */ /* 0x000fe20000000000 */
.L_x_34:
[----:B------:R-:W-:Y:S05]  /*1050*/  @P0 BRA `(.L_x_35) ;  /* 0x00000000000c0947 */ /* 0x000fea0003800000 */
[----:B------:R0:W-:Y:S01]  /*1060*/  UTMACMDFLUSH ;  /* 0x00000000000079b7 */ /* 0x0001e20000000000 */
[----:B------:R-:W-:Y:S05]  /*1070*/  @P0 BRA `(.L_x_35) ;  /* 0x0000000000040947 */ /* 0x000fea0003800000 */
[----:B------:R-:W-:-:S04]  /*1080*/  DEPBAR.LE SB0, 0x0 ;  /* 0x000080000000791a */ /* 0x000fc80000000000 */
.L_x_35:
[----:B------:R-:W-:Y:S05]  /*1090*/  WARPSYNC.ALL ;  /* 0x0000000000007948 */ /* 0x000fea0003800000 */
[----:B------:R-:W-:Y:S01]  /*10a0*/  NOP ;  /* 0x0000000000007918 */ /* 0x000fe20000000000 */
[----:B----4-:R-:W-:Y:S06]  /*10b0*/  BAR.SYNC.DEFER_BLOCKING 0x0 ;  /* 0x0000000000007b1d */ /* 0x010fec0000010000 */
[----:B------:R-:W-:Y:S02]  /*10c0*/  BSSY.RECONVERGENT B2, `(.L_x_36) ;  /* 0x000000b000027945 */ /* 0x000fe40003800200 */
[----:B------:R-:W-:Y:S06]  /*10d0*/  BAR.SYNC.DEFER_BLOCKING 0x0 ;  /* 0x0000000000007b1d */ /* 0x000fec0000010000 */
[----:B------:R4:W-:Y:S01]  /*10e0*/  @!P0 STS [R10], RZ ;  /* 0x000000ff0a008388 */ /* 0x0009e20000000800 */
[----:B------:R-:W-:Y:S01]  /*10f0*/  NOP ;  /* 0x0000000000007918 */ /* 0x000fe20000000000 */
[----:B------:R-:W-:Y:S05]  /*1100*/  @P3 BRA `(.L_x_37) ;  /* 0x0000000000183947 */ /* 0x000fea0003800000 */
[----:B--2---:R-:W2:Y:S01]  /*1110*/  LDS R4, [UR9+0x8] ;  /* 0x00000809ff047984 */ /* 0x004ea20008000800 */
[----:B------:R-:W3:Y:S01]  /*1120*/  LDC.64 R8, c[0x0][0x390] ;  /* 0x0000e400ff087b82 */ /* 0x000ee20000000a00 */
[----:B------:R-:W-:Y:S02]  /*1130*/  IMAD.MOV.U32 R5, RZ, RZ, 0x70 ;  /* 0x00000070ff057424 */ /* 0x000fe400078e00ff */
[----:B---3--:R3:W-:Y:S03]  /*1140*/  STS.64 [UR9], R8 ;  /* 0x00000008ff007988 */ /* 0x0087e60008000a09 */
[----:B--2---:R-:W-:-:S05]  /*1150*/  LOP3.LUT R4, R4, 0x10, R5, 0xd8, !PT ;  /* 0x0000001004047812 */ /* 0x004fca00078ed805 */
[----:B------:R3:W-:Y:S02]  /*1160*/  STS [UR9+0x8], R4 ;  /* 0x00000804ff007988 */ /* 0x0007e40008000809 */
.L_x_37:
[----:B--2---:R-:W-:Y:S05]  /*1170*/  BSYNC.RECONVERGENT B2 ;  /* 0x0000000000027941 */ /* 0x004fea0003800200 */
.L_x_36:
[----:B------:R-:W-:Y:S04]  /*1180*/  BSSY.RECONVERGENT B3, `(.L_x_38) ;  /* 0x0000011000037945 */ /* 0x000fe80003800200 */
[----:B------:R-:W-:Y:S04]  /*1190*/  BSSY.RELIABLE B2, `(.L_x_39) ;  /* 0x000000e000027945 */ /* 0x000fe80003800100 */
[----:B------:R-:W-:Y:S05]  /*11a0*/  @P3 BRA `(.L_x_40) ;  /* 0x0000000000243947 */ /* 0x000fea0003800000 */
[----:B---3--:R-:W2:Y:S01]  /*11b0*/  LDS R4, [UR9+0x34] ;  /* 0x00003409ff047984 */ /* 0x008ea20008000800 */
[----:B------:R-:W-:-:S05]  /*11c0*/  IMAD.MOV.U32 R5, RZ, RZ, 0x3f000000 ;  /* 0x3f000000ff057424 */ /* 0x000fca00078e00ff */
[----:B--2---:R-:W-:-:S05]  /*11d0*/  LOP3.LUT R4, R4, 0xff000000, R5, 0xb8, !PT ;  /* 0xff00000004047812 */ /* 0x004fca00078eb805 */
[----:B------:R2:W-:Y:S01]  /*11e0*/  STS [UR9+0x34], R4 ;  /* 0x00003404ff007988 */ /* 0x0005e20008000809 */
[----:B------:R-:W-:Y:S05]  /*11f0*/  @P3 BRA `(.L_x_41) ;  /* 0x00000000001c3947 */ /* 0x000fea0003800000 */
[----:B--2---:R-:W2:Y:S01]  /*1200*/  LDS R4, [UR9+0x38] ;  /* 0x00003809ff047984 */ /* 0x004ea20008000800 */
[----:B------:R-:W-:-:S05]  /*1210*/  IMAD.MOV.U32 R5, RZ, RZ, 0x3f ;  /* 0x0000003fff057424 */ /* 0x000fca00078e00ff */
[----:B--2---:R-:W-:-:S05]  /*1220*/  LOP3.LUT R4, R4, 0xff, R5, 0xb8, !PT ;  /* 0x000000ff04047812 */ /* 0x004fca00078eb805 */
[----:B------:R2:W-:Y:S02]  /*1230*/  STS [UR9+0x38], R4 ;  /* 0x00003804ff007988 */ /* 0x0005e40008000809 */
.L_x_40:
[----:B------:R-:W-:Y:S05]  /*1240*/  @P3 BREAK.RELIABLE B2 ;  /* 0x0000000000023942 */ /* 0x000fea0003800100 */
[----:B------:R-:W-:Y:S05]  /*1250*/  @P3 BRA `(.L_x_42) ;  /* 0x00000000000c3947 */ /* 0x000fea0003800000 */
[----:B------:R2:W-:Y:S02]  /*1260*/  STS [UR9+0x20], R3 ;  /* 0x00002003ff007988 */ /* 0x0005e40008000809 */
.L_x_41:
[----:B------:R-:W-:Y:S05]  /*1270*/  BSYNC.RELIABLE B2 ;  /* 0x0000000000027941 */ /* 0x000fea0003800100 */
.L_x_39:
[----:B------:R2:W-:Y:S02]  /*1280*/  @!P3 STS [UR9+0x24], R2 ;  /* 0x00002402ff00b988 */ /* 0x0005e40008000809 */
.L_x_42:
[----:B------:R-:W-:Y:S05]  /*1290*/  BSYNC.RECONVERGENT B3 ;  /* 0x0000000000037941 */ /* 0x000fea0003800200 */
.L_x_38:
[----:B------:R-:W-:Y:S05]  /*12a0*/  WARPSYNC.ALL ;  /* 0x0000000000007948 */ /* 0x000fea0003800000 */
[----:B------:R-:W-:Y:S01]  /*12b0*/  NOP ;  /* 0x0000000000007918 */ /* 0x000fe20000000000 */
[----:B------:R-:W-:Y:S04]  /*12c0*/  BSSY.RECONVERGENT B3, `(.L_x_43) ;  /* 0x000000e000037945 */ /* 0x000fe80003800200 */
[----:B------:R-:W-:Y:S05]  /*12d0*/  @P3 BRA `(.L_x_44) ;  /* 0x0000000000303947 */ /* 0x000fea0003800000 */
[----:B--2--5:R-:W2:Y:S01]  /*12e0*/  LDS R3, [UR9+0x34] ;  /* 0x00003409ff037984 */ /* 0x024ea20008000800 */
[----:B---3--:R-:W3:Y:S03]  /*12f0*/  LDC.64 R4, c[0x0][0x3b8] ;  /* 0x0000ee00ff047b82 */ /* 0x008ee60000000a00 */
[----:B------:R-:W5:Y:S01]  /*1300*/  LDS R2, [UR9+0x1c] ;  /* 0x00001c09ff027984 */ /* 0x000f620008000800 */
[C---:B---3--:R-:W-:Y:S01]  /*1310*/  SHF.L.U64.HI R5, R4.reuse, 0x1, R5 ;  /* 0x0000000104057819 */ /* 0x048fe20000010205 */
[----:B------:R-:W-:-:S03]  /*1320*/  IMAD.SHL.U32 R4, R4, 0x2, RZ ;  /* 0x0000000204047824 */ /* 0x000fc600078e00ff */
[--C-:B------:R-:W-:Y:S02]  /*1330*/  SHF.R.U32.HI R9, RZ, 0x4, R5.reuse ;  /* 0x00000004ff097819 */ /* 0x100fe40000011605 */
[----:B------:R-:W-:-:S05]  /*1340*/  SHF.R.U64 R4, R4, 0x4, R5 ;  /* 0x0000000404047819 */ /* 0x000fca0000001205 */
[----:B------:R3:W-:Y:S01]  /*1350*/  STS [UR9+0xc], R4 ;  /* 0x00000c04ff007988 */ /* 0x0007e20008000809 */
[----:B--2---:R-:W-:Y:S02]  /*1360*/  LOP3.LUT R3, R3, 0x7, RZ, 0xb8, !PT ;  /* 0x0000000703037812 */ /* 0x004fe400078eb8ff */
[----:B-----5:R-:W-:-:S03]  /*1370*/  LOP3.LUT R2, R2, 0xf, R9, 0xb8, !PT ;  /* 0x0000000f02027812 */ /* 0x020fc600078eb809 */
[----:B------:R3:W-:Y:S04]  /*1380*/  STS [UR9+0x34], R3 ;  /* 0x00003403ff007988 */ /* 0x0007e80008000809 */
[----:B------:R3:W-:Y:S02]  /*1390*/  STS [UR9+0x1c], R2 ;  /* 0x00001c02ff007988 */ /* 0x0007e40008000809 */
.L_x_44:
[----:B------:R-:W-:Y:S05]  /*13a0*/  BSYNC.RECONVERGENT B3 ;  /* 0x0000000000037941 */ /* 0x000fea0003800200 */
.L_x_43:
[----:B------:R-:W-:Y:S04]  /*13b0*/  BSSY.RECONVERGENT B4, `(.L_x_45) ;  /* 0x000001a000047945 */ /* 0x000fe80003800200 */
[----:B------:R-:W-:Y:S04]  /*13c0*/  BSSY.RELIABLE B3, `(.L_x_46) ;  /* 0x0000015000037945 */ /* 0x000fe80003800100 */
[----:B------:R-:W-:Y:S05]  /*13d0*/  @P3 BRA `(.L_x_47) ;  /* 0x0000000000203947 */ /* 0x000fea0003800000 */
[----:B--23--:R-:W2:Y:S02]  /*13e0*/  LDS R2, [UR9+0x34] ;  /* 0x00003409ff027984 */ /* 0x00cea40008000800 */
[----:B--2---:R-:W-:-:S05]  /*13f0*/  LOP3.LUT R2, R2, 0x38, RZ, 0xb8, !PT ;  /* 0x0000003802027812 */ /* 0x004fca00078eb8ff */
[----:B------:R2:W-:Y:S01]  /*1400*/  STS [UR9+0x34], R2 ;  /* 0x00003402ff007988 */ /* 0x0005e20008000809 */
[----:B------:R-:W-:Y:S05]  /*1410*/  @P3 BRA `(.L_x_48) ;  /* 0x0000000000203947 */ /* 0x000fea0003800000 */
[----:B--2---:R-:W2:Y:S01]  /*1420*/  LDS R2, [UR9+0x8] ;  /* 0x00000809ff027984 */ /* 0x004ea20008000800 */
[----:B-----5:R-:W-:-:S05]  /*1430*/  IMAD.MOV.U32 R3, RZ, RZ, 0x780 ;  /* 0x00000780ff037424 */ /* 0x020fca00078e00ff */
[----:B--2---:R-:W-:-:S05]  /*1440*/  LOP3.LUT R2, R2, 0x500, R3, 0xd8, !PT ;  /* 0x0000050002027812 */ /* 0x004fca00078ed803 */
[----:B------:R2:W-:Y:S02]  /*1450*/  STS [UR9+0x8], R2 ;  /* 0x00000802ff007988 */ /* 0x0005e40008000809 */
.L_x_47:
[----:B------:R-:W-:Y:S05]  /*1460*/  @P3 BRA `(.L_x_49) ;  /* 0x0000000000283947 */ /* 0x000fea0003800000 */
[----:B--23--:R-:W2:Y:S02]  /*1470*/  LDS R2, [UR9+0x8] ;  /* 0x00000809ff027984 */ /* 0x00cea40008000800 */
[----:B--2---:R-:W-:-:S05]  /*1480*/  LOP3.LUT R2, R2, 0x1800, RZ, 0xb8, !PT ;  /* 0x0000180002027812 */ /* 0x004fca00078eb8ff */
[----:B------:R3:W-:Y:S02]  /*1490*/  STS [UR9+0x8], R2 ;  /* 0x00000802ff007988 */ /* 0x0007e40008000809 */
.L_x_48:
[----:B------:R-:W-:Y:S05]  /*14a0*/  @P3 BREAK.RELIABLE B3 ;  /* 0x0000000000033942 */ /* 0x000fea0003800100 */
[----:B------:R-:W-:Y:S05]  /*14b0*/  @P3 BRA `(.L_x_50) ;  /* 0x0000000000243947 */ /* 0x000fea0003800000 */
[----:B--23--:R-:W2:Y:S01]  /*14c0*/  LDS R2, [UR9+0x8] ;  /* 0x00000809ff027984 */ /* 0x00cea20008000800 */
[----:B-----5:R-:W-:-:S05]  /*14d0*/  IMAD.MOV.U32 R3, RZ, RZ, 0x6000 ;  /* 0x00006000ff037424 */ /* 0x020fca00078e00ff */
[----:B--2---:R-:W-:-:S04]  /*14e0*/  LOP3.LUT R2, R2, 0x6000, R3, 0xd8, !PT ;  /* 0x0000600002027812 */ /* 0x004fc800078ed803 */
[----:B------:R-:W-:-:S05]  /*14f0*/  LOP3.LUT R2, R2, 0x400000, RZ, 0xb8, !PT ;  /* 0x0040000002027812 */ /* 0x000fca00078eb8ff */
[----:B------:R2:W-:Y:S02]  /*1500*/  STS [UR9+0x8], R2 ;  /* 0x00000802ff007988 */ /* 0x0005e40008000809 */
.L_x_49:
[----:B------:R-:W-:Y:S05]  /*1510*/  BSYNC.RELIABLE B3 ;  /* 0x0000000000037941 */ /* 0x000fea0003800100 */
.L_x_46:
[----:B--23--:R-:W2:Y:S02]  /*1520*/  @!P3 LDS R2, [UR9+0x8] ;  /* 0x00000809ff02b984 */ /* 0x00cea40008000800 */
[----:B--2---:R-:W-:-:S05]  /*1530*/  @!P3 LOP3.LUT R2, R2, 0x8000, RZ, 0xb8, !PT ;  /* 0x000080000202b812 */ /* 0x004fca00078eb8ff */
[----:B------:R2:W-:Y:S02]  /*1540*/  @!P3 STS [UR9+0x8], R2 ;  /* 0x00000802ff00b988 */ /* 0x0005e40008000809 */
.L_x_50:
[----:B------:R-:W-:Y:S05]  /*1550*/  BSYNC.RECONVERGENT B4 ;  /* 0x0000000000047941 */ /* 0x000fea0003800200 */
.L_x_45:
[----:B------:R-:W-:Y:S05]  /*1560*/  WARPSYNC.ALL ;  /* 0x0000000000007948 */ /* 0x000fea0003800000 */
[----:B------:R-:W-:Y:S01]  /*1570*/  NOP ;  /* 0x0000000000007918 */ /* 0x000fe20000000000 */
[----:B------:R-:W-:-:S04]  /*1580*/  UIADD3 UR4, UPT, UPT, UR4, 0x100, URZ ;  /* 0x0000010004047890 */ /* 0x000fc8000fffe0ff */
[----:B------:R-:W-:-:S04]  /*1590*/  UIADD3 UR10, UP0, UPT, UR4, UR10, URZ ;  /* 0x0000000a040a7290 */ /* 0x000fc8000ff1e0ff */
[----:B------:R-:W-:Y:S01]  /*15a0*/  ULEA.HI.X.SX32 UR11, UR4, UR11, 0x1, UP0 ;  /* 0x0000000b040b7291 */ /* 0x000fe200080f0eff */
[----:B------:R-:W-:Y:S11]  /*15b0*/  @P0 BRA `(.L_x_51) ;  /* 0x0000000000300947 */ /* 0x000ff60003800000 */
[----:B--23--:R-:W2:Y:S01]  /*15c0*/  S2R R2, SR_LANEID ;  /* 0x0000000000027919 */ /* 0x00cea20000000000 */
[----:B------:R-:W-:Y:S05]  /*15d0*/  WARPSYNC.ALL ;  /* 0x0000000000007948 */ /* 0x000fea0003800000 */
[----:B------:R-:W-:Y:S01]  /*15e0*/  NOP ;  /* 0x0000000000007918 */ /* 0x000fe20000000000 */
[----:B--2---:R-:W-:-:S05]  /*15f0*/  IMAD.SHL.U32 R4, R2, 0x4, RZ ;  /* 0x0000000402047824 */ /* 0x004fca00078e00ff */
[----:B------:R-:W2:Y:S01]  /*1600*/  LDS R5, [R4+UR9] ;  /* 0x0000000904057984 */ /* 0x000ea20008000800 */
[----:B------:R-:W-:-:S05]  /*1610*/  IADD3 R2, P1, PT, R4, UR10, RZ ;  /* 0x0000000a04027c10 */ /* 0x000fca000ff3e0ff */
[----:B-----5:R-:W-:-:S05]  /*1620*/  IMAD.X R3, RZ, RZ, UR11, P1 ;  /* 0x0000000bff037e24 */ /* 0x020fca00088e06ff */
[----:B--2---:R2:W3:Y:S01]  /*1630*/  ATOMG.E.EXCH.STRONG.GPU PT, RZ, [R2], R5 ;  /* 0x0000000502ff73a8 */ /* 0x0044e200041ee100 */
[----:B------:R-:W-:-:S04]  /*1640*/  DEPBAR {5,4,3,2,1,0} ;  /* 0x0000003f0000791a */ /* 0x000fc80000000000 */
[----:B------:R-:W5:Y:S02]  /*1650*/  CCTL.E.C.LDCU.IV.DEEP [UR10] ;  /* 0x000000000a007540 */ /* 0x000f640009c08000 */
[----:B-----5:R2:W-:Y:S01]  /*1660*/  UTMACCTL.IV [UR10] ;  /* 0x000000000a0079b9 */ /* 0x0205e20008000000 */
[----:B------:R-:W-:Y:S01]  /*1670*/  NOP ;  /* 0x0000000000007918 */ /* 0x000fe20000000000 */
.L_x_51:
[----:B------:R-:W-:Y:S05]  /*1680*/  @P0 BRA `(.L_x_52) ;  /* 0x00000000000c0947 */ /* 0x000fea0003800000 */
[----:B------:R0:W-:Y:S01]  /*1690*/  UTMACMDFLUSH ;  /* 0x00000000000079b7 */ /* 0x0001e20000000000 */
[----:B------:R-:W-:Y:S05]  /*16a0*/  @P0 BRA `(.L_x_52) ;  /* 0x0000000000040947 */ /* 0x000fea0003800000 */
[----:B------:R-:W-:-:S04]  /*16b0*/  DEPBAR.LE SB0, 0x0 ;  /* 0x000080000000791a */ /* 0x000fc80000000000 */
.L_x_52:
[----:B------:R-:W-:Y:S05]  /*16c0*/  WARPSYNC.ALL ;  /* 0x0000000000007948 */ /* 0x000fea0003800000 */
[----:B------:R-:W-:Y:S01]  /*16d0*/  NOP ;  /* 0x0000000000007918 */ /* 0x000fe20000000000 */
[----:B---3--:R-:W-:Y:S01]  /*16e0*/  BAR.SYNC.DEFER_BLOCKING 0x0 ;  /* 0x0000000000007b1d */ /* 0x008fe20000010000 */
[----:B--2---:R-:W-:Y:S01]  /*16f0*/  SHF.R.U32.HI R2, RZ, 0x5, R0 ;  /* 0x00000005ff027819 */ /* 0x004fe20000011600 */
[----:B------:R-:W-:-:S03]  /*1700*/  USHF.L.U32 UR13, UR18, 0x7, URZ ;  /* 0x00000007120d7899 */ /* 0x000fc600080006ff */
[----:B------:R-:W-:Y:S01]  /*1710*/  R2UR UR12, R2 ;  /* 0x00000000020c72ca */ /* 0x000fe200000e0000 */
[----:B------:R-:W-:Y:S01]  /*1720*/  VOTEU.ALL UP0, P3 ;  /* 0x0000000000ff7886 */ /* 0x000fe20001800000 */
[----:B------:R-:W-:Y:S01]  /*1730*/  UMOV UR4, 0x1 ;  /* 0x0000000100047882 */ /* 0x000fe20000000000 */
[----:B------:R-:W-:Y:S01]  /*1740*/  VOTEU.ALL UP1, P3 ;  /* 0x0000000000ff7886 */ /* 0x000fe20001820000 */
[----:B------:R-:W-:Y:S02]  /*1750*/  BSSY.RECONVERGENT B4, `(.L_x_53) ;  /* 0x0000018000047945 */ /* 0x000fe40003800200 */
[----:B------:R-:W-:-:S04]  /*1760*/  @!UP0 UIADD3 UR16, UPT, UPT, -UR4, 0x100000, URZ ;  /* 0x0010000004108890 */ /* 0x000fc8000fffe1ff */
[----:B------:R-:W-:Y:S02]  /*1770*/  @!UP0 USHF.L.U32 UR17, UR16, 0xb, URZ ;  /* 0x0000000b10118899 */ /* 0x000fe400080006ff */
[----:B------:R-:W-:Y:S02]  /*1780*/  @!UP0 USHF.L.U32 UR16, UR16, 0x1, URZ ;  /* 0x0000000110108899 */ /* 0x000fe400080006ff */
[----:B------:R-:W-:-:S04]  /*1790*/  @!UP0 UIADD3 UR4, UPT, UPT, -UR4, 0x100000, URZ ;  /* 0x0010000004048890 */ /* 0x000fc8000fffe1ff */
[----:B------:R-:W-:Y:S02]  /*17a0*/  @!UP0 USHF.L.U32 UR5, UR4, 0xb, URZ ;  /* 0x0000000b04058899 */ /* 0x000fe400080006ff */
[----:B------:R-:W-:Y:S01]  /*17b0*/  @!UP0 USHF.L.U32 UR4, UR4, 0x1, URZ ;  /* 0x0000000104048899 */ /* 0x000fe200080006ff */
[----:B------:R-:W-:Y:S01]  /*17c0*/  VOTEU.ALL UP0, P3 ;  /* 0x0000000000ff7886 */ /* 0x000fe20001800000 */
[----:B------:R-:W2:Y:S04]  /*17d0*/  FENCE.VIEW.ASYNC.S ;  /* 0x00000000000073c6 */ /* 0x000ea80000000000 */
[----:B--2---:R2:W3:Y:S06]  /*17e0*/  @!UP0 SYNCS.EXCH.64 URZ, [UR9+0x30000], UR16 ;  /* 0x0300001009ff85b2 */ /* 0x0044ec0008000100 */
[----:B------:R2:W3:Y:S02]  /*17f0*/  @!UP1 SYNCS.EXCH.64 URZ, [UR9+0x30020], UR4 ;  /* 0x0300200409ff95b2 */ /* 0x0004e40008000100 */
[----:B---3--:R-:W-:Y:S06]  /*1800*/  BAR.SYNC.DEFER_BLOCKING 0x0 ;  /* 0x0000000000007b1d */ /* 0x008fec0000010000 */
[----:B------:R-:W-:Y:S05]  /*1810*/  @P3 BRA `(.L_x_54) ;  /* 0x00000000002c3947 */ /* 0x000fea0003800000 */
[----:B--2---:R-:W-:Y:S02]  /*1820*/  UMOV UR4, 0x1 ;  /* 0x0000000100047882 */ /* 0x004fe40000000000 */
[----:B------:R-:W-:-:S04]  /*1830*/  UIADD3 UR16, UPT, UPT, -UR4, 0x100000, URZ ;  /* 0x0010000004107890 */ /* 0x000fc8000fffe1ff */
[----:B------:R-:W-:Y:S02]  /*1840*/  USHF.L.U32 UR17, UR16, 0xb, URZ ;  /* 0x0000000b10117899 */ /* 0x000fe400080006ff */
[----:B------:R-:W-:Y:S02]  /*1850*/  USHF.L.U32 UR16, UR16, 0x1, URZ ;  /* 0x0000000110107899 */ /* 0x000fe400080006ff */
[----:B------:R-:W-:-:S04]  /*1860*/  UIADD3 UR4, UPT, UPT, -UR4, 0x100000, URZ ;  /* 0x0010000004047890 */ /* 0x000fc8000fffe1ff */
[----:B------:R-:W-:Y:S02]  /*1870*/  USHF.L.U32 UR5, UR4, 0xb, URZ ;  /* 0x0000000b04057899 */ /* 0x000fe400080006ff */
[----:B------:R-:W-:Y:S01]  /*1880*/  USHF.L.U32 UR4, UR4, 0x1, URZ ;  /* 0x0000000104047899 */ /* 0x000fe200080006ff */
[----:B------:R-:W2:Y:S03]  /*1890*/  FENCE.VIEW.ASYNC.S ;  /* 0x00000000000073c6 */ /* 0x000ea60000000000 */
[----:B--2---:R3:W2:Y:S08]  /*18a0*/  SYNCS.EXCH.64 URZ, [UR9+0x30008], UR16 ;  /* 0x0300081009ff75b2 */ /* 0x0046b00008000100 */
[----:B------:R3:W4:Y:S02]  /*18b0*/  SYNCS.EXCH.64 URZ, [UR9+0x30028], UR4 ;  /* 0x0300280409ff75b2 */ /* 0x0007240008000100 */
[----:B---3--:R-:W-:Y:S01]  /*18c0*/  NOP ;  /* 0x0000000000007918 */ /* 0x008fe20000000000 */
.L_x_54:
[----:B--2---:R-:W-:Y:S05]  /*18d0*/  BSYNC.RECONVERGENT B4 ;  /* 0x0000000000047941 */ /* 0x004fea0003800200 */
.L_x_53:
[----:B----4-:R-:W-:Y:S06]  /*18e0*/  BAR.SYNC.DEFER_BLOCKING 0x0 ;  /* 0x0000000000007b1d */ /* 0x010fec0000010000 */
[----:B------:R-:W-:Y:S04]  /*18f0*/  BSSY.RECONVERGENT B4, `(.L_x_55) ;  /* 0x000000d000047945 */ /* 0x000fe80003800200 */
[----:B------:R-:W-:Y:S05]  /*1900*/  @P3 BRA `(.L_x_56) ;  /* 0x00000000002c3947 */ /* 0x000fea0003800000 */
[----:B------:R-:W-:Y:S02]  /*1910*/  UMOV UR4, 0x1 ;  /* 0x0000000100047882 */ /* 0x000fe40000000000 */
[----:B------:R-:W-:-:S04]  /*1920*/  UIADD3 UR16, UPT, UPT, -UR4, 0x100000, URZ ;  /* 0x0010000004107890 */ /* 0x000fc8000fffe1ff */
[----:B------:R-:W-:Y:S02]  /*1930*/  USHF.L.U32 UR17, UR16, 0xb, URZ ;  /* 0x0000000b10117899 */ /* 0x000fe400080006ff */
[----:B------:R-:W-:Y:S02]  /*1940*/  USHF.L.U32 UR16, UR16, 0x1, URZ ;  /* 0x0000000110107899 */ /* 0x000fe400080006ff */
[----:B------:R-:W-:-:S04]  /*1950*/  UIADD3 UR4, UPT, UPT, -UR4, 0x100000, URZ ;  /* 0x0010000004047890 */ /* 0x000fc8000fffe1ff */
[----:B------:R-:W-:Y:S02]  /*1960*/  USHF.L.U32 UR5, UR4, 0xb, URZ ;  /* 0x0000000b04057899 */ /* 0x000fe400080006ff */
[----:B------:R-:W-:Y:S01]  /*1970*/  USHF.L.U32 UR4, UR4, 0x1, URZ ;  /* 0x0000000104047899 */ /* 0x000fe200080006ff */
[----:B------:R-:W2:Y:S03]  /*1980*/  FENCE.VIEW.ASYNC.S ;  /* 0x00000000000073c6 */ /* 0x000ea60000000000 */
[----:B--2---:R2:W3:Y:S08]  /*1990*/  SYNCS.EXCH.64 URZ, [UR9+0x30010], UR16 ;  /* 0x0300101009ff75b2 */ /* 0x0044f00008000100 */
[----:B------:R2:W4:Y:S01]  /*19a0*/  SYNCS.EXCH.64 URZ, [UR9+0x30030], UR4 ;  /* 0x0300300409ff75b2 */ /* 0x0005220008000100 */
[----:B------:R-:W-:Y:S01]  /*19b0*/  NOP ;  /* 0x0000000000007918 */ /* 0x000fe20000000000 */
.L_x_56:
[----:B--2---:R-:W-:Y:S05]  /*19c0*/  BSYNC.RECONVERGENT B4 ;  /* 0x0000000000047941 */ /* 0x004fea0003800200 */
.L_x_55:
[----:B---34-:R-:W-:Y:S01]  /*19d0*/  BAR.SYNC.DEFER_BLOCKING 0x0 ;  /* 0x0000000000007b1d */ /* 0x018fe20000010000 */
[----:B------:R-:W-:Y:S01]  /*19e0*/  UIADD3 UR14, UPT, UPT, UR9, 0x30020, URZ ;  /* 0x00030020090e7890 */ /* 0x000fe2000fffe0ff */
[----:B------:R-:W-:Y:S01]  /*19f0*/  ISETP.GE.AND P0, PT, R7, 0x1, PT ;  /* 0x000000010700780c */ /* 0x000fe20003f06270 */
[----:B------:R-:W-:-:S03]  /*1a00*/  USHF.L.U32 UR27, UR15, 0x6, URZ ;  /* 0x000000060f1b7899 */ /* 0x000fc600080006ff */
        /* <DEDUP_REMOVED lines=13> */
.L_x_58:
[----:B--2---:R-:W-:Y:S05]  /*1ae0*/  BSYNC.RECONVERGENT B4 ;  /* 0x0000000000047941 */ /* 0x004fea0003800200 */
.L_x_57:
[----:B------:R-:W-:Y:S05]  /*1af0*/  @!P0 BRA `(.L_x_59) ;  /* 0x0000000c00588947 */ /* 0x000fea0003800000 */
[----:B---34-:R-:W-:Y:S01]  /*1b00*/  BAR.SYNC.DEFER_BLOCKING 0x0 ;  /* 0x0000000000007b1d */ /* 0x018fe20000010000 */
[----:B------:R-:W-:Y:S01]  /*1b10*/  ELECT P1, URZ, PT ;  /* 0x0000000000ff782f */ /* 0x000fe20003820000 */
[----:B------:R-:W-:Y:S01]  /*1b20*/  @!P3 IMAD.MOV.U32 R2, RZ, RZ, 0xc000 ;  /* 0x0000c000ff02b424 */ /* 0x000fe200078e00ff */
[----:B------:R-:W-:Y:S02]  /*1b30*/  ULOP3.LUT UR4, UR12, 0x1, URZ, 0xc0, !UPT ;  /* 0x000000010c047892 */ /* 0x000fe4000f8ec0ff */
[C---:B------:R-:W-:Y:S02]  /*1b40*/  ISETP.LT.U32.AND P1, PT, R36.reuse, 0x40, P1 ;  /* 0x000000402400780c */ /* 0x040fe40000f21070 */
[----:B------:R-:W-:Y:S01]  /*1b50*/  ELECT P0, URZ, PT ;  /* 0x0000000000ff782f */ /* 0x000fe20003800000 */
[----:B------:R-:W-:Y:S02]  /*1b60*/  ULEA UR5, UR4, UR9, 0xd ;  /* 0x0000000904057291 */ /* 0x000fe4000f8e68ff */
[----:B------:R-:W-:Y:S01]  /*1b70*/  USHF.L.U32 UR26, UR4, 0x6, URZ ;  /* 0x00000006041a7899 */ /* 0x000fe200080006ff */
[----:B------:R-:W-:Y:S01]  /*1b80*/  ISETP.LT.U32.AND P0, PT, R36, 0x40, P0 ;  /* 0x000000402400780c */ /* 0x000fe20000701070 */
[----:B------:R-:W-:-:S02]  /*1b90*/  ULEA UR16, UR4, UR5, 0xd ;  /* 0x0000000504107291 */ /* 0x000fc4000f8e68ff */
[----:B------:R-:W-:-:S04]  /*1ba0*/  ULEA UR18, UR18, UR26, 0x7 ;  /* 0x0000001a12127291 */ /* 0x000fc8000f8e38ff */
[----:B------:R-:W-:Y:S01]  /*1bb0*/  VOTEU.ANY UP0, P1 ;  /* 0x0000000000ff7886 */ /* 0x000fe20000800100 */
[----:B------:R-:W-:-:S04]  /*1bc0*/  VOTEU.ANY UP2, P1 ;  /* 0x0000000000ff7886 */ /* 0x000fc80000840100 */
[----:B------:R-:W-:Y:S01]  /*1bd0*/  @UP0 UIADD3 UR24, UPT, UPT, UR5, 0x20000, URZ ;  /* 0x0002000005180890 */ /* 0x000fe2000fffe0ff */
[----:B------:R2:W-:Y:S01]  /*1be0*/  @!P3 SYNCS.ARRIVE.TRANS64 RZ, [UR9+0x30000], R2 ;  /* 0x03000002ffffb9a7 */ /* 0x0005e20008000009 */
[----:B------:R-:W-:Y:S01]  /*1bf0*/  @UP0 UIADD3 UR25, UPT, UPT, UR9, 0x30000, URZ ;  /* 0x0003000009190890 */ /* 0x000fe2000fffe0ff */
[----:B------:R-:W-:Y:S06]  /*1c00*/  BAR.SYNC.DEFER_BLOCKING 0x0 ;  /* 0x0000000000007b1d */ /* 0x000fec0000010000 */
[----:B------:R-:W-:Y:S01]  /*1c10*/  VOTEU.ANY UP1, P0 ;  /* 0x0000000000ff7886 */ /* 0x000fe20000020100 */
[----:B------:R-:W-:-:S04]  /*1c20*/  VOTEU.ANY UP0, P0 ;  /* 0x0000000000ff7886 */ /* 0x000fc80000000100 */
[----:B------:R-:W-:Y:S01]  /*1c30*/  @UP1 UIADD3 UR17, UPT, UPT, UR9, 0x30000, URZ ;  /* 0x0003000009111890 */ /* 0x000fe2000fffe0ff */
[----:B------:R-:W-:Y:S01]  /*1c40*/  @UP1 UMOV UR19, URZ ;  /* 0x000000ff00131c82 */ /* 0x000fe20008000000 */
[----:B------:R2:W-:Y:S01]  /*1c50*/  @UP2 UTMALDG.2D [UR24], [UR6] ;  /* 0x00000018060025b4 */ /* 0x0005e20008008000 */
[----:B------:R3:W-:Y:S06]  /*1c60*/  MEMBAR.ALL.CTA ;  /* 0x0000000000007992 */ /* 0x0007ec0000008000 */
[----:B---3--:R-:W3:Y:S02]  /*1c70*/  FENCE.VIEW.ASYNC.S ;  /* 0x00000000000073c6 */ /* 0x008ee40000000000 */
[----:B---3--:R-:W-:Y:S06]  /*1c80*/  BAR.SYNC.DEFER_BLOCKING 0x0 ;  /* 0x0000000000007b1d */ /* 0x008fec0000010000 */
[----:B------:R2:W-:Y:S01]  /*1c90*/  @UP0 UTMALDG.2D [UR16], [UR34] ;  /* 0x00000010220005b4 */ /* 0x0005e20008008000 */
[----:B------:R-:W-:Y:S01]  /*1ca0*/  UISETP.NE.U32.AND UP0, UPT, UR12, URZ, UPT ;  /* 0x000000ff0c00728c */ /* 0x000fe2000bf05070 */
[----:B------:R-:W-:Y:S06]  /*1cb0*/  BAR.SYNC.DEFER_BLOCKING 0x0 ;  /* 0x0000000000007b1d */ /* 0x000fec0000010000 */
[----:B------:R-:W3:Y:S02]  /*1cc0*/  SYNCS.PHASECHK.TRANS64.TRYWAIT P0, [UR9+0x30000], RZ ;  /* 0x030000ffff0075a7 */ /* 0x000ee40008001109 */
[----:B--23--:R-:W-:Y:S05]  /*1cd0*/  @!P0 BRA `(.L_x_60) ;  /* 0x0000001000c88947 */ /* 0x00cfea0003800000 */
.L_x_78:
[----:B------:R-:W-:Y:S05]  /*1ce0*/  BRA.U UP0, `(.L_x_61) ;  /* 0x0000000100cc7547 */ /* 0x000fea000b800000 */
[----:B------:R-:W-:Y:S02]  /*1cf0*/  USHF.R.U32.HI UR18, URZ, 0x4, UR9 ;  /* 0x00000004ff127899 */ /* 0x000fe40008011609 */
[----:B------:R-:W-:Y:S02]  /*1d00*/  UIADD3 UR15, UPT, UPT, UR9, 0x20000, URZ ;  /* 0x00020000090f7890 */ /* 0x000fe4000fffe0ff */
[----:B------:R-:W-:Y:S02]  /*1d10*/  USGXT.U32 UR18, UR18, 0xe ;  /* 0x0000000e1212789a */ /* 0x000fe40008000000 */
[----:B------:R-:W-:Y:S02]  /*1d20*/  USHF.R.U32.HI UR15, URZ, 0x4, UR15 ;  /* 0x00000004ff0f7899 */ /* 0x000fe4000801160f */
[----:B------:R-:W-:Y:S02]  /*1d30*/  UIADD3 UR28, UP0, UPT, UR18, 0x4000080, URZ ;  /* 0x04000080121c7890 */ /* 0x000fe4000ff1e0ff */
[----:B------:R-:W-:Y:S01]  /*1d40*/  USGXT.U32 UR16, UR15, 0xe ;  /* 0x0000000e0f10789a */ /* 0x000fe20008000000 */
[----:B------:R-:W-:Y:S01]  /*1d50*/  UMOV UR5, URZ ;  /* 0x000000ff00057c82 */ /* 0x000fe20008000000 */
[----:B------:R-:W-:Y:S01]  /*1d60*/  UMOV UR4, URZ ;  /* 0x000000ff00047c82 */ /* 0x000fe20008000000 */
[----:B------:R-:W-:-:S02]  /*1d70*/  UIADD3.X UR29, UPT, UPT, UR5, 0x40004040, URZ, UP0, !UPT ;  /* 0x40004040051d7890 */ /* 0x000fc400087fe4ff */
[----:B------:R-:W-:Y:S02]  /*1d80*/  UIADD3 UR56, UP0, UPT, UR16, 0x2, URZ ;  /* 0x0000000210387890 */ /* 0x000fe4000ff1e0ff */
[----:B------:R-:W-:Y:S02]  /*1d90*/  ULOP3.LUT UR18, UR18, 0x4000000, URZ, 0xfc, !UPT ;  /* 0x0400000012127892 */ /* 0x000fe4000f8efcff */
[----:B------:R-:W-:Y:S02]  /*1da0*/  UIADD3.X UR57, UPT, UPT, UR4, 0x40004040, URZ, UP0, !UPT ;  /* 0x4000404004397890 */ /* 0x000fe400087fe4ff */
[----:B------:R-:W-:Y:S02]  /*1db0*/  UIADD3.64 UR32, UPT, UPT, UR28, 0x80, URZ ;  /* 0x000000801c207897 */ /* 0x000fe4000fffe0ff */
[----:B------:R-:W-:Y:S02]  /*1dc0*/  UIADD3.64 UR4, UPT, UPT, UR56, 0x2, URZ ;  /* 0x0000000238047897 */ /* 0x000fe4000fffe0ff */
[----:B------:R-:W-:-:S02]  /*1dd0*/  UIADD3.64 UR38, UPT, UPT, UR28, 0x100, URZ ;  /* 0x000001001c267897 */ /* 0x000fc4000fffe0ff */
[----:B------:R-:W-:Y:S02]  /*1de0*/  UIADD3.64 UR36, UPT, UPT, UR56, 0x4, URZ ;  /* 0x0000000438247897 */ /* 0x000fe4000fffe0ff */
[----:B------:R-:W-:Y:S02]  /*1df0*/  UIADD3.64 UR42, UPT, UPT, UR28, 0x180, URZ ;  /* 0x000001801c2a7897 */ /* 0x000fe4000fffe0ff */
[----:B------:R-:W-:Y:S02]  /*1e00*/  UIADD3.64 UR40, UPT, UPT, UR56, 0x1fe, URZ ;  /* 0x000001fe38287897 */ /* 0x000fe4000fffe0ff */
[----:B------:R-:W-:Y:S02]  /*1e10*/  UIADD3.64 UR46, UPT, UPT, UR28, 0x200, URZ ;  /* 0x000002001c2e7897 */ /* 0x000fe4000fffe0ff */
[----:B------:R-:W-:Y:S02]  /*1e20*/  UIADD3.64 UR44, UPT, UPT, UR56, 0x200, URZ ;  /* 0x00000200382c7897 */ /* 0x000fe4000fffe0ff */
[----:B------:R-:W-:-:S02]  /*1e30*/  UIADD3.64 UR50, UPT, UPT, UR28, 0x280, URZ ;  /* 0x000002801c327897 */ /* 0x000fc4000fffe0ff */
[----:B------:R-:W-:Y:S01]  /*1e40*/  UIADD3.64 UR48, UPT, UPT, UR56, 0x202, URZ ;  /* 0x0000020238307897 */ /* 0x000fe2000fffe0ff */
[----:B------:R-:W-:Y:S01]  /*1e50*/  UMOV UR20, 0x0 ;  /* 0x0000000000147882 */ /* 0x000fe20000000000 */
[----:B------:R-:W-:Y:S01]  /*1e60*/  UMOV UR21, 0x4210490 ;  /* 0x0421049000157882 */ /* 0x000fe20000000000 */
[----:B------:R-:W-:Y:S01]  /*1e70*/  UIADD3.64 UR54, UPT, UPT, UR28, 0x300, URZ ;  /* 0x000003001c367897 */ /* 0x000fe2000fffe0ff */
[----:B------:R-:W-:Y:S01]  /*1e80*/  UMOV UR17, 0x40004040 ;  /* 0x4000404000117882 */ /* 0x000fe20000000000 */
[----:B------:R-:W-:Y:S01]  /*1e90*/  UIADD3.64 UR52, UPT, UPT, UR56, 0x204, URZ ;  /* 0x0000020438347897 */ /* 0x000fe2000fffe0ff */
[----:B------:R-:W-:Y:S01]  /*1ea0*/  UMOV UR19, 0x40004040 ;  /* 0x4000404000137882 */ /* 0x000fe20000000000 */
[----:B------:R-:W-:Y:S01]  /*1eb0*/  UMOV UR22, 0x0 ;  /* 0x0000000000167882 */ /* 0x000fe20000000000 */
[----:B------:R-:W-:Y:S01]  /*1ec0*/  UMOV UR23, 0x4210490 ;  /* 0x0421049000177882 */ /* 0x000fe20000000000 */
[----:B------:R-:W-:Y:S01]  /*1ed0*/  UMOV UR24, 0x0 ;  /* 0x0000000000187882 */ /* 0x000fe20000000000 */
[----:B------:R-:W-:Y:S01]  /*1ee0*/  UMOV UR25, 0x4210490 ;  /* 0x0421049000197882 */ /* 0x000fe20000000000 */
[----:B------:R2:W-:Y:S01]  /*1ef0*/  UTCHMMA gdesc[UR16], gdesc[UR18], tmem[UR8], tmem[UR20], idesc[UR21], !UPT ;  /* 0x00ff1412100075ea */ /* 0x0005e2000f800008 */
[----:B------:R-:W-:Y:S01]  /*1f00*/  UMOV UR30, 0x0 ;  /* 0x00000000001e7882 */ /* 0x000fe20000000000 */
[----:B------:R-:W-:Y:S01]  /*1f10*/  UMOV UR31, 0x4210490 ;  /* 0x04210490001f7882 */ /* 0x000fe20000000000 */
[----:B------:R2:W-:Y:S01]  /*1f20*/  UTCHMMA gdesc[UR56], gdesc[UR28], tmem[UR8], tmem[UR22], idesc[UR23], UPT ;  /* 0x00ff161c380075ea */ /* 0x0005e2000b800008 */
        /* <DEDUP_REMOVED lines=12> */
[----:B------:R2:W-:Y:S01]  /*1ff0*/  UTCHMMA gdesc[UR48], gdesc[UR50], tmem[UR8], tmem[UR62], idesc[UR63], UPT ;  /* 0x00ff3e32300075ea */ /* 0x0005e2000b800008 */
[----:B------:R2:W-:Y:S01]  /*2000*/  UTCHMMA gdesc[UR52], gdesc[UR54], tmem[UR8], tmem[UR64], idesc[UR65], UPT ;  /* 0x00ff4036340075ea */ /* 0x0005e2000b800008 */
[----:B------:R-:W-:Y:S01]  /*2010*/  NOP ;  /* 0x0000000000007918 */ /* 0x000fe20000000000 */
.L_x_61:
[----:B------:R-:W-:Y:S01]  /*2020*/  ELECT P0, URZ, PT ;  /* 0x0000000000ff782f */ /* 0x000fe20003800000 */
[----:B--2---:R-:W-:Y:S01]  /*2030*/  UMOV UR4, UR14 ;  /* 0x0000000e00047c82 */ /* 0x004fe20008000000 */
[----:B------:R-:W-:Y:S02]  /*2040*/  UMOV UR5, URZ ;  /* 0x000000ff00057c82 */ /* 0x000fe40008000000 */
[----:B------:R-:W-:-:S13]  /*2050*/  ISETP.LT.U32.AND P0, PT, R36, 0x20, P0 ;  /* 0x000000202400780c */ /* 0x000fda0000701070 */
[----:B------:R-:W-:Y:S01]  /*2060*/  VOTEU.ANY UP0, P0 ;  /* 0x0000000000ff7886 */ /* 0x000fe20000000100 */
[----:B------:R-:W-:Y:S01]  /*2070*/  VOTEU.ANY UP1, P0 ;  /* 0x0000000000ff7886 */ /* 0x000fe20000020100 */
[----:B------:R-:W-:-:S03]  /*2080*/  ISETP.GE.U32.AND P0, PT, R7, 0x81, PT ;  /* 0x000000810700780c */ /* 0x000fc60003f06070 */
[----:B------:R-:W-:Y:S02]  /*2090*/  @UP0 UMOV UR4, UR4 ;  /* 0x0000000400040c82 */ /* 0x000fe40008000000 */
[----:B------:R2:W-:Y:S01]  /*20a0*/  @UP1 UTCBAR [UR4], URZ ;  /* 0x000000ff040013e9 */ /* 0x0005e200080000ff */
[----:B------:R-:W-:Y:S06]  /*20b0*/  BAR.SYNC.DEFER_BLOCKING 0x0 ;  /* 0x0000000000007b1d */ /* 0x000fec0000010000 */
[----:B------:R-:W3:Y:S02]  /*20c0*/  SYNCS.PHASECHK.TRANS64.TRYWAIT P1, [UR9+0x30020], RZ ;  /* 0x030020ffff0075a7 */ /* 0x000ee40008021109 */
[----:B--23--:R-:W-:Y:S05]  /*20d0*/  @!P1 BRA `(.L_x_62) ;  /* 0x0000000c00d49947 */ /* 0x00cfea0003800000 */
.L_x_79:
[----:B------:R-:W-:Y:S01]  /*20e0*/  IMAD.MOV.U32 R2, RZ, RZ, RZ ;  /* 0x000000ffff027224 */ /* 0x000fe200078e00ff */
[----:B------:R-:W-:Y:S06]  /*20f0*/  @!P0 BRA `(.L_x_59) ;  /* 0x0000000400d88947 */ /* 0x000fec0003800000 */
[----:B------:R-:W2:Y:S01]  /*2100*/  LDCU UR21, c[0x0][0x3a0] ;  /* 0x00007400ff1577ac */ /* 0x000ea20008000800 */
[----:B------:R-:W-:Y:S01]  /*2110*/  UMOV UR20, 0x1 ;  /* 0x0000000100147882 */ /* 0x000fe20000000000 */
[----:B------:R-:W-:-:S05]  /*2120*/  UMOV UR31, 0x80 ;  /* 0x00000080001f7882 */ /* 0x000fca0000000000 */
.L_x_66:
[----:B------:R-:W-:Y:S01]  /*2130*/  BAR.SYNC.DEFER_BLOCKING 0x0 ;  /* 0x0000000000007b1d */ /* 0x000fe20000010000 */
[----:B------:R-:W-:Y:S01]  /*2140*/  ULEA UR44, UR20, UR9, 0x3 ;  /* 0x00000009142c7291 */ /* 0x000fe2000f8e18ff */
[----:B-----5:R-:W-:Y:S01]  /*2150*/  @!P3 IMAD.MOV.U32 R3, RZ, RZ, 0xc000 ;  /* 0x0000c000ff03b424 */ /* 0x020fe200078e00ff */
[----:B------:R-:W-:Y:S01]  /*2160*/  ELECT P1, URZ, PT ;  /* 0x0000000000ff782f */ /* 0x000fe20003820000 */
[----:B------:R-:W-:-:S03]  /*2170*/  ULEA UR4, UR20, UR9, 0xe ;  /* 0x0000000914047291 */ /* 0x000fc6000f8e70ff */
[----:B------:R-:W-:Y:S01]  /*2180*/  ISETP.LT.U32.AND P1, PT, R36, 0x40, P1 ;  /* 0x000000402400780c */ /* 0x000fe20000f21070 */
[----:B------:R-:W-:Y:S02]  /*2190*/  ULOP3.LUT UR30, UR12, 0x1, URZ, 0xc0, !UPT ;  /* 0x000000010c1e7892 */ /* 0x000fe4000f8ec0ff */
[----:B------:R-:W-:Y:S02]  /*21a0*/  UIADD3 UR4, UPT, UPT, UR4, 0x20000, URZ ;  /* 0x0002000004047890 */ /* 0x000fe4000fffe0ff */
[----:B------:R-:W-:Y:S02]  /*21b0*/  ULEA UR26, UR30, UR31, 0x6 ;  /* 0x0000001f1e1a7291 */ /* 0x000fe4000f8e30ff */
[----:B------:R-:W-:Y:S01]  /*21c0*/  ULEA UR24, UR30, UR4, 0xd ;  /* 0x000000041e187291 */ /* 0x000fe2000f8e68ff */
[----:B------:R-:W-:Y:S01]  /*21d0*/  ELECT P0, URZ, PT ;  /* 0x0000000000ff782f */ /* 0x000fe20003800000 */
[----:B------:R-:W-:-:S04]  /*21e0*/  ULEA UR5, UR20, UR9, 0xf ;  /* 0x0000000914057291 */ /* 0x000fc8000f8e78ff */
[----:B------:R-:W-:Y:S01]  /*21f0*/  VOTEU.ANY UP0, P1 ;  /* 0x0000000000ff7886 */ /* 0x000fe20000800100 */
[----:B------:R-:W-:Y:S01]  /*2200*/  ISETP.LT.U32.AND P0, PT, R36, 0x40, P0 ;  /* 0x000000402400780c */ /* 0x000fe20000701070 */
[----:B------:R-:W-:Y:S01]  /*2210*/  ULEA UR28, UR30, UR5, 0xe ;  /* 0x000000051e1c7291 */ /* 0x000fe2000f8e70ff */
[----:B------:R3:W-:Y:S02]  /*2220*/  @!P3 SYNCS.ARRIVE.TRANS64 RZ, [UR44+0x30000], R3 ;  /* 0x03000003ffffb9a7 */ /* 0x0007e4000800002c */
[----:B------:R-:W-:Y:S01]  /*2230*/  @UP0 UIADD3 UR25, UPT, UPT, UR44, 0x30000, URZ ;  /* 0x000300002c190890 */ /* 0x000fe2000fffe0ff */
[----:B------:R-:W-:Y:S01]  /*2240*/  VOTEU.ANY UP0, P1 ;  /* 0x0000000000ff7886 */ /* 0x000fe20000800100 */
[----:B------:R-:W-:Y:S01]  /*2250*/  BAR.SYNC.DEFER_BLOCKING 0x0 ;  /* 0x0000000000007b1d */ /* 0x000fe20000010000 */
[----:B------:R-:W-:Y:S01]  /*2260*/  ULEA UR30, UR30, UR13, 0x6 ;  /* 0x0000000d1e1e7291 */ /* 0x000fe2000f8e30ff */
[----:B---3--:R-:W-:-:S05]  /*2270*/  IMAD.U32 R3, R2, -0x80000000, RZ ;  /* 0x8000000002037824 */ /* 0x008fca00078e00ff */
[----:B------:R-:W-:-:S05]  /*2280*/  VOTEU.ANY UP1, P0 ;  /* 0x0000000000ff7886 */ /* 0x000fca0000020100 */
[----:B------:R-:W-:Y:S01]  /*2290*/  @UP1 UIADD3 UR29, UPT, UPT, UR44, 0x30000, URZ ;  /* 0x000300002c1d1890 */ /* 0x000fe2000fffe0ff */
[----:B------:R-:W-:Y:S01]  /*22a0*/  VOTEU.ANY UP1, P0 ;  /* 0x0000000000ff7886 */ /* 0x000fe20000020100 */
[----:B------:R3:W-:Y:S01]  /*22b0*/  @UP0 UTMALDG.2D [UR24], [UR6] ;  /* 0x00000018060005b4 */ /* 0x0007e20008008000 */
[----:B------:R-:W-:Y:S01]  /*22c0*/  UISETP.NE.U32.AND UP0, UPT, UR12, URZ, UPT ;  /* 0x000000ff0c00728c */ /* 0x000fe2000bf05070 */
[----:B------:R4:W-:Y:S06]  /*22d0*/  MEMBAR.ALL.CTA ;  /* 0x0000000000007992 */ /* 0x0009ec0000008000 */
[----:B----4-:R-:W4:Y:S02]  /*22e0*/  FENCE.VIEW.ASYNC.S ;  /* 0x00000000000073c6 */ /* 0x010f240000000000 */
[----:B----4-:R-:W-:Y:S06]  /*22f0*/  BAR.SYNC.DEFER_BLOCKING 0x0 ;  /* 0x0000000000007b1d */ /* 0x010fec0000010000 */
[----:B------:R3:W-:Y:S02]  /*2300*/  @UP1 UTMALDG.2D [UR28], [UR34] ;  /* 0x0000001c220015b4 */ /* 0x0007e40008008000 */
[----:B------:R-:W-:Y:S06]  /*2310*/  BAR.SYNC.DEFER_BLOCKING 0x0 ;  /* 0x0000000000007b1d */ /* 0x000fec0000010000 */
[----:B------:R-:W4:Y:S02]  /*2320*/  SYNCS.PHASECHK.TRANS64.TRYWAIT P0, [UR44+0x30000], R3 ;  /* 0x03000003ff0075a7 */ /* 0x000f24000800112c */
[----:B---34-:R-:W-:Y:S05]  /*2330*/  @!P0 BRA `(.L_x_63) ;  /* 0x0000000c00488947 */ /* 0x018fea0003800000 */
.L_x_80:
[----:B------:R-:W-:Y:S05]  /*2340*/  BRA.U UP0, `(.L_x_64) ;  /* 0x0000000100f87547 */ /* 0x000fea000b800000 */
[----:B------:R-:W-:Y:S02]  /*2350*/  USHF.R.U32.HI UR18, URZ, 0x4, UR4 ;  /* 0x00000004ff127899 */ /* 0x000fe40008011604 */
[----:B------:R-:W-:Y:S02]  /*2360*/  USHF.R.U32.HI UR19, URZ, 0x4, UR5 ;  /* 0x00000004ff137899 */ /* 0x000fe40008011605 */
[----:B------:R-:W-:Y:S02]  /*2370*/  USGXT.U32 UR18, UR18, 0xe ;  /* 0x0000000e1212789a */ /* 0x000fe40008000000 */
[----:B------:R-:W-:Y:S02]  /*2380*/  USGXT.U32 UR19, UR19, 0xe ;  /* 0x0000000e1313789a */ /* 0x000fe40008000000 */
[----:B------:R-:W-:Y:S02]  /*2390*/  UIADD3 UR24, UP0, UPT, UR18, 0x2, URZ ;  /* 0x0000000212187890 */ /* 0x000fe4000ff1e0ff */
[----:B------:R-:W-:Y:S01]  /*23a0*/  UIADD3 UR22, UP1, UPT, UR19, 0x4000080, URZ ;  /* 0x0400008013167890 */ /* 0x000fe2000ff3e0ff */
[----:B------:R-:W-:Y:S01]  /*23b0*/  UMOV UR4, URZ ;  /* 0x000000ff00047c82 */ /* 0x000fe20008000000 */
[----:B------:R-:W-:Y:S01]  /*23c0*/  UMOV UR5, URZ ;  /* 0x000000ff00057c82 */ /* 0x000fe20008000000 */
[----:B------:R-:W-:-:S02]  /*23d0*/  UIADD3.X UR25, UPT, UPT, UR4, 0x40004040, URZ, UP0, !UPT ;  /* 0x4000404004197890 */ /* 0x000fc400087fe4ff */
[----:B------:R-:W-:Y:S02]  /*23e0*/  UIADD3 UR50, UP3, UPT, UR24, 0x2, URZ ;  /* 0x0000000218327890 */ /* 0x000fe4000ff7e0ff */
[----:B------:R-:W-:Y:S02]  /*23f0*/  UIADD3.X UR23, UPT, UPT, UR5, 0x40004040, URZ, UP1, !UPT ;  /* 0x4000404005177890 */ /* 0x000fe40008ffe4ff */
[----:B------:R-:W-:Y:S02]  /*2400*/  UIADD3 UR52, UP2, UPT, UR22, 0x80, URZ ;  /* 0x0000008016347890 */ /* 0x000fe4000ff5e0ff */
[----:B------:R-:W-:Y:S02]  /*2410*/  UIADD3 UR54, UP6, UPT, UR24, 0x4, URZ ;  /* 0x0000000418367890 */ /* 0x000fe4000ffde0ff */
[----:B------:R-:W-:Y:S02]  /*2420*/  UIADD3 UR56, UP5, UPT, UR22, 0x100, URZ ;  /* 0x0000010016387890 */ /* 0x000fe4000ffbe0ff */
[----:B------:R-:W-:-:S02]  /*2430*/  UIADD3 UR58, UP1, UPT, UR24, 0x1fe, URZ ;  /* 0x000001fe183a7890 */ /* 0x000fc4000ff3e0ff */
[----:B------:R-:W-:Y:S02]  /*2440*/  ULOP3.LUT UR4, UR19, 0x4000000, URZ, 0xfc, !UPT ;  /* 0x0400000013047892 */ /* 0x000fe4000f8efcff */
[----:B------:R-:W-:Y:S02]  /*2450*/  UIADD3 UR60, UP0, UPT, UR22, 0x180, URZ ;  /* 0x00000180163c7890 */ /* 0x000fe4000ff1e0ff */
[----:B------:R-:W-:Y:S02]  /*2460*/  UIADD3.X UR51, UPT, UPT, UR25, URZ, URZ, UP3, !UPT ;  /* 0x000000ff19337290 */ /* 0x000fe40009ffe4ff */
[----:B------:R-:W-:Y:S02]  /*2470*/  UIADD3 UR62, UP4, UPT, UR24, 0x200, URZ ;  /* 0x00000200183e7890 */ /* 0x000fe4000ff9e0ff */
[----:B------:R-:W-:Y:S02]  /*2480*/  UIADD3 UR64, UP3, UPT, UR22, 0x200, URZ ;  /* 0x0000020016407890 */ /* 0x000fe4000ff7e0ff */
[----:B------:R-:W-:-:S02]  /*2490*/  UIADD3.X UR53, UPT, UPT, UR23, URZ, URZ, UP2, !UPT ;  /* 0x000000ff17357290 */ /* 0x000fc400097fe4ff */
[----:B------:R-:W-:Y:S02]  /*24a0*/  UIADD3.X UR55, UPT, UPT, UR25, URZ, URZ, UP6, !UPT ;  /* 0x000000ff19377290 */ /* 0x000fe4000b7fe4ff */
[----:B------:R-:W-:Y:S02]  /*24b0*/  UIADD3 UR66, UP2, UPT, UR24, 0x202, URZ ;  /* 0x0000020218427890 */ /* 0x000fe4000ff5e0ff */
[----:B------:R-:W-:Y:S02]  /*24c0*/  UIADD3 UR68, UP6, UPT, UR22, 0x280, URZ ;  /* 0x0000028016447890 */ /* 0x000fe4000ffde0ff */
[----:B------:R-:W-:Y:S02]  /*24d0*/  UIADD3.X UR57, UPT, UPT, UR23, URZ, URZ, UP5, !UPT ;  /* 0x000000ff17397290 */ /* 0x000fe4000affe4ff */
[----:B------:R-:W-:Y:S02]  /*24e0*/  UIADD3.X UR59, UPT, UPT, UR25, URZ, URZ, UP1, !UPT ;  /* 0x000000ff193b7290 */ /* 0x000fe40008ffe4ff */
[----:B------:R-:W-:-:S02]  /*24f0*/  UIADD3 UR28, UP5, UPT, UR24, 0x204, URZ ;  /* 0x00000204181c7890 */ /* 0x000fc4000ffbe0ff */
[----:B------:R-:W-:Y:S02]  /*2500*/  UIADD3 UR32, UP1, UPT, UR22, 0x300, URZ ;  /* 0x0000030016207890 */ /* 0x000fe4000ff3e0ff */
[----:B------:R-:W-:Y:S02]  /*2510*/  UIADD3.X UR61, UPT, UPT, UR23, URZ, URZ, UP0, !UPT ;  /* 0x000000ff173d7290 */ /* 0x000fe400087fe4ff */
[----:B------:R-:W-:Y:S02]  /*2520*/  UIADD3.X UR63, UPT, UPT, UR25, URZ, URZ, UP4, !UPT ;  /* 0x000000ff193f7290 */ /* 0x000fe4000a7fe4ff */
[----:B------:R-:W-:Y:S02]  /*2530*/  UIADD3.X UR65, UPT, UPT, UR23, URZ, URZ, UP3, !UPT ;  /* 0x000000ff17417290 */ /* 0x000fe40009ffe4ff */
[----:B------:R-:W-:Y:S02]  /*2540*/  UIADD3.X UR67, UPT, UPT, UR25, URZ, URZ, UP2, !UPT ;  /* 0x000000ff19437290 */ /* 0x000fe400097fe4ff */
[----:B------:R-:W-:Y:S01]  /*2550*/  UIADD3.X UR69, UPT, UPT, UR23, URZ, URZ, UP6, !UPT ;  /* 0x000000ff17457290 */ /* 0x000fe2000b7fe4ff */
[----:B------:R-:W-:Y:S01]  /*2560*/  UMOV UR16, 0x0 ;  /* 0x0000000000107882 */ /* 0x000fe20000000000 */
[----:B------:R-:W-:Y:S01]  /*2570*/  UMOV UR17, 0x4210490 ;  /* 0x0421049000117882 */ /* 0x000fe20000000000 */
[----:B------:R-:W-:Y:S01]  /*2580*/  UMOV UR19, 0x40004040 ;  /* 0x4000404000137882 */ /* 0x000fe20000000000 */
[----:B------:R-:W-:Y:S01]  /*2590*/  UMOV UR5, 0x40004040 ;  /* 0x4000404000057882 */ /* 0x000fe20000000000 */
[----:B------:R-:W-:Y:S01]  /*25a0*/  UIADD3.X UR29, UPT, UPT, UR25, URZ, URZ, UP5, !UPT ;  /* 0x000000ff191d7290 */ /* 0x000fe2000affe4ff */
[----:B------:R3:W-:Y:S01]  /*25b0*/  UTCHMMA gdesc[UR18], gdesc[UR4], tmem[UR8], tmem[UR16], idesc[UR17], UPT ;  /* 0x00ff1004120075ea */ /* 0x0007e2000b800008 */
[----:B------:R-:W-:Y:S01]  /*25c0*/  UIADD3.X UR33, UPT, UPT, UR23, URZ, URZ, UP1, !UPT ;  /* 0x000000ff17217290 */ /* 0x000fe20008ffe4ff */
[----:B------:R-:W-:Y:S01]  /*25d0*/  UMOV UR14, 0x0 ;  /* 0x00000000000e7882 */ /* 0x000fe20000000000 */
[----:B------:R-:W-:Y:S01]  /*25e0*/  UMOV UR15, 0x4210490 ;  /* 0x04210490000f7882 */ /* 0x000fe20000000000 */
[----:B------:R-:W-:Y:S01]  /*25f0*/  UMOV UR42, 0x0 ;  /* 0x00000000002a7882 */ /* 0x000fe20000000000 */
[----:B------:R-:W-:Y:S01]  /*2600*/  UMOV UR43, 0x4210490 ;  /* 0x04210490002b7882 */ /* 0x000fe20000000000 */
        /* <DEDUP_REMOVED lines=18> */
.L_x_64:
[----:B------:R-:W-:Y:S01]  /*2730*/  ELECT P0, URZ, PT ;  /* 0x0000000000ff782f */ /* 0x000fe20003800000 */
[----:B---3--:R-:W-:-:S03]  /*2740*/  UIADD3 UR4, UPT, UPT, UR44, 0x30020, URZ ;  /* 0x000300202c047890 */ /* 0x008fc6000fffe0ff */
[----:B------:R-:W-:Y:S01]  /*2750*/  ISETP.LT.U32.AND P0, PT, R36, 0x20, P0 ;  /* 0x000000202400780c */ /* 0x000fe20000701070 */
[----:B------:R-:W-:-:S12]  /*2760*/  UMOV UR5, URZ ;  /* 0x000000ff00057c82 */ /* 0x000fd80008000000 */
[----:B------:R-:W-:Y:S01]  /*2770*/  VOTEU.ANY UP0, P0 ;  /* 0x0000000000ff7886 */ /* 0x000fe20000000100 */
[----:B------:R-:W-:-:S04]  /*2780*/  VOTEU.ANY UP1, P0 ;  /* 0x0000000000ff7886 */ /* 0x000fc80000020100 */
[----:B------:R-:W-:Y:S02]  /*2790*/  @UP0 UMOV UR4, UR4 ;  /* 0x0000000400040c82 */ /* 0x000fe40008000000 */
[----:B------:R3:W-:Y:S01]  /*27a0*/  @UP1 UTCBAR [UR4], URZ ;  /* 0x000000ff040013e9 */ /* 0x0007e200080000ff */
[----:B------:R-:W-:Y:S06]  /*27b0*/  BAR.SYNC.DEFER_BLOCKING 0x0 ;  /* 0x0000000000007b1d */ /* 0x000fec0000010000 */
[----:B------:R-:W4:Y:S02]  /*27c0*/  SYNCS.PHASECHK.TRANS64.TRYWAIT P0, [UR44+0x30020], R3 ;  /* 0x03002003ff0075a7 */ /* 0x000f24000800112c */
[----:B---34-:R-:W-:Y:S05]  /*27d0*/  @!P0 BRA `(.L_x_65) ;  /* 0x00000008002c8947 */ /* 0x018fea0003800000 */
.L_x_81:
[----:B------:R-:W-:Y:S02]  /*27e0*/  UIADD3 UR20, UPT, UPT, UR20, 0x1, URZ ;  /* 0x0000000114147890 */ /* 0x000fe4000fffe0ff */
[----:B------:R-:W-:Y:S02]  /*27f0*/  UIADD3 UR31, UPT, UPT, UR31, 0x80, URZ ;  /* 0x000000801f1f7890 */ /* 0x000fe4000fffe0ff */
[----:B------:R-:W-:-:S04]  /*2800*/  UISETP.NE.U32.AND UP0, UPT, UR20, 0x4, UPT ;  /* 0x000000041400788c */ /* 0x000fc8000bf05070 */
[----:B------:R-:W-:Y:S02]  /*2810*/  USEL UR20, UR20, URZ, UP0 ;  /* 0x000000ff14147287 */ /* 0x000fe40008000000 */
[----:B------:R-:W-:Y:S02]  /*2820*/  USEL UR4, URZ, 0x1, UP0 ;  /* 0x00000001ff047887 */ /* 0x000fe40008000000 */
[----:B--2---:R-:W-:-:S04]  /*2830*/  UISETP.GE.AND UP0, UPT, UR31, UR21, UPT ;  /* 0x000000151f00728c */ /* 0x004fc8000bf06270 */
[----:B------:R-:W-:-:S05]  /*2840*/  LOP3.LUT R2, R2, UR4, RZ, 0x3c, !PT ;  /* 0x0000000402027c12 */ /* 0x000fca000f8e3cff */
[----:B------:R-:W-:Y:S05]  /*2850*/  BRA.U !UP0, `(.L_x_66) ;  /* 0xfffffff908347547 */ /* 0x000fea000b83ffff */
.L_x_59:
[----:B---34-:R-:W-:Y:S01]  /*2860*/  BAR.SYNC.DEFER_BLOCKING 0x0 ;  /* 0x0000000000007b1d */ /* 0x018fe20000010000 */
[----:B------:R-:W-:-:S05]  /*2870*/  IMAD.SHL.U32 R2, R0, 0x40, RZ ;  /* 0x0000004000027824 */ /* 0x000fca00078e00ff */
[----:B------:R-:W-:Y:S04]  /*2880*/  BSSY.RECONVERGENT B4, `(.L_x_67) ;  /* 0x0000004000047945 */ /* 0x000fe80003800200 */
[----:B------:R-:W-:Y:S05]  /*2890*/  @P3 BRA `(.L_x_68) ;  /* 0x0000000000083947 */ /* 0x000fea0003800000 */
[----:B------:R-:W2:Y:S02]  /*28a0*/  SYNCS.CCTL.IV [UR9+0x30000] ;  /* 0x03000000ff0079b1 */ /* 0x000ea40008000009 */
[----:B--2---:R-:W2:Y:S02]  /*28b0*/  SYNCS.CCTL.IV [UR9+0x30020] ;  /* 0x03002000ff0079b1 */ /* 0x004ea40008000009 */
.L_x_68:
[----:B------:R-:W-:Y:S05]  /*28c0*/  BSYNC.RECONVERGENT B4 ;  /* 0x0000000000047941 */ /* 0x000fea0003800200 */
.L_x_67:
[----:B--2---:R-:W-:Y:S06]  /*28d0*/  BAR.SYNC.DEFER_BLOCKING 0x0 ;  /* 0x0000000000007b1d */ /* 0x004fec0000010000 */
[----:B------:R-:W-:Y:S04]  /*28e0*/  BSSY.RECONVERGENT B4, `(.L_x_69) ;  /* 0x0000004000047945 */ /* 0x000fe80003800200 */
[----:B------:R-:W-:Y:S05]  /*28f0*/  @P3 BRA `(.L_x_70) ;  /* 0x0000000000083947 */ /* 0x000fea0003800000 */
[----:B------:R-:W2:Y:S02]  /*2900*/  SYNCS.CCTL.IV [UR9+0x30008] ;  /* 0x03000800ff0079b1 */ /* 0x000ea40008000009 */
[----:B--2---:R-:W2:Y:S02]  /*2910*/  SYNCS.CCTL.IV [UR9+0x30028] ;  /* 0x03002800ff0079b1 */ /* 0x004ea40008000009 */
.L_x_70:
[----:B------:R-:W-:Y:S05]  /*2920*/  BSYNC.RECONVERGENT B4 ;  /* 0x0000000000047941 */ /* 0x000fea0003800200 */
.L_x_69:
[----:B--2---:R-:W-:Y:S06]  /*2930*/  BAR.SYNC.DEFER_BLOCKING 0x0 ;  /* 0x0000000000007b1d */ /* 0x004fec0000010000 */
[----:B------:R-:W-:Y:S04]  /*2940*/  BSSY.RECONVERGENT B4, `(.L_x_71) ;  /* 0x0000004000047945 */ /* 0x000fe80003800200 */
[----:B------:R-:W-:Y:S05]  /*2950*/  @P3 BRA `(.L_x_72) ;  /* 0x0000000000083947 */ /* 0x000fea0003800000 */
[----:B------:R-:W2:Y:S02]  /*2960*/  SYNCS.CCTL.IV [UR9+0x30010] ;  /* 0x03001000ff0079b1 */ /* 0x000ea40008000009 */
[----:B--2---:R-:W2:Y:S02]  /*2970*/  SYNCS.CCTL.IV [UR9+0x30030] ;  /* 0x03003000ff0079b1 */ /* 0x004ea40008000009 */
.L_x_72:
[----:B------:R-:W-:Y:S05]  /*2980*/  BSYNC.RECONVERGENT B4 ;  /* 0x0000000000047941 */ /* 0x000fea0003800200 */
.L_x_71:
[----:B--2---:R-:W-:Y:S06]  /*2990*/  BAR.SYNC.DEFER_BLOCKING 0x0 ;  /* 0x0000000000007b1d */ /* 0x004fec0000010000 */
[----:B------:R-:W-:Y:S04]  /*29a0*/  BSSY.RECONVERGENT B4, `(.L_x_73) ;  /* 0x0000004000047945 */ /* 0x000fe80003800200 */
[----:B------:R-:W-:Y:S05]  /*29b0*/  @P3 BRA `(.L_x_74) ;  /* 0x0000000000083947 */ /* 0x000fea0003800000 */
[----:B------:R-:W2:Y:S02]  /*29c0*/  SYNCS.CCTL.IV [UR9+0x30018] ;  /* 0x03001800ff0079b1 */ /* 0x000ea40008000009 */
[----:B--2---:R-:W2:Y:S02]  /*29d0*/  SYNCS.CCTL.IV [UR9+0x30038] ;  /* 0x03003800ff0079b1 */ /* 0x004ea40008000009 */
.L_x_74:
[----:B------:R-:W-:Y:S05]  /*29e0*/  BSYNC.RECONVERGENT B4 ;  /* 0x0000000000047941 */ /* 0x000fea0003800200 */
.L_x_73:
[----:B------:R-:W-:Y:S01]  /*29f0*/  USHF.L.U32 UR4, UR12, 0x15, URZ ;  /* 0x000000150c047899 */ /* 0x000fe200080006ff */
[----:B-----5:R-:W-:Y:S01]  /*2a00*/  IMAD.SHL.U32 R3, R0, 0x10, RZ ;  /* 0x0000001000037824 */ /* 0x020fe200078e00ff */
[----:B------:R-:W-:Y:S01]  /*2a10*/  USHF.L.U32 UR5, UR12, 0x4, URZ ;  /* 0x000000040c057899 */ /* 0x000fe200080006ff */
[----:B------:R-:W-:Y:S01]  /*2a20*/  LOP3.LUT R2, R2, 0x3800, RZ, 0xc0, !PT ;  /* 0x0000380002027812 */ /* 0x000fe200078ec0ff */
[----:B------:R-:W-:Y:S02]  /*2a30*/  ULOP3.LUT UR4, UR4, 0x600000, URZ, 0xc0, !UPT ;  /* 0x0060000004047892 */ /* 0x000fe4000f8ec0ff */
[----:B------:R-:W-:Y:S01]  /*2a40*/  ULOP3.LUT UR5, UR5, 0x40, URZ, 0xc0, !UPT ;  /* 0x0000004005057892 */ /* 0x000fe2000f8ec0ff */
[----:B------:R-:W-:Y:S01]  /*2a50*/  LOP3.LUT R3, R2, 0x70, R3, 0xf8, !PT ;  /* 0x0000007002037812 */ /* 0x000fe200078ef803 */
[C---:B------:R-:W-:Y:S01]  /*2a60*/  IMAD.SHL.U32 R2, R0.reuse, 0x4, RZ ;  /* 0x0000000400027824 */ /* 0x040fe200078e00ff */
[----:B------:R-:W-:Y:S01]  /*2a70*/  ELECT P0, URZ, PT ;  /* 0x0000000000ff782f */ /* 0x000fe20003800000 */
[----:B------:R-:W-:Y:S01]  /*2a80*/  IMAD.SHL.U32 R0, R0, 0x80, RZ ;  /* 0x0000008000007824 */ /* 0x000fe200078e00ff */
[----:B------:R-:W-:-:S02]  /*2a90*/  UIADD3 UR4, UPT, UPT, UR5, UR4, UR8 ;  /* 0x0000000405047290 */ /* 0x000fc4000fffe008 */
[----:B------:R-:W-:Y:S01]  /*2aa0*/  LOP3.LUT R3, R3, 0x40, R2, 0x78, !PT ;  /* 0x0000004003037812 */ /* 0x000fe200078e7802 */
[----:B------:R-:W-:Y:S01]  /*2ab0*/  ULOP3.LUT UR12, UR12, 0x1, URZ, 0xc0, !UPT ;  /* 0x000000010c0c7892 */ /* 0x000fe2000f8ec0ff */
[----:B------:R-:W-:Y:S01]  /*2ac0*/  ISETP.LT.U32.AND P0, PT, R36, 0x40, P0 ;  /* 0x000000402400780c */ /* 0x000fe20000701070 */
[----:B------:R-:W-:Y:S01]  /*2ad0*/  UMOV UR6, UR27 ;  /* 0x0000001b00067c82 */ /* 0x000fe20008000000 */
[----:B------:R-:W-:Y:S01]  /*2ae0*/  LOP3.LUT R0, R3, 0x780, R0, 0xf8, !PT ;  /* 0x0000078003007812 */ /* 0x000fe200078ef800 */
[----:B------:R-:W-:Y:S02]  /*2af0*/  ULEA UR5, UR12, UR13, 0x6 ;  /* 0x0000000d0c057291 */ /* 0x000fe4000f8e30ff */
[----:B------:R-:W-:Y:S01]  /*2b00*/  LDTM.16dp32bit_t0_t15.x32 R4, tmem[UR4] ;  /* 0x00000004000479ee */ /* 0x000fe20008a80000 */
[----:B------:R-:W3:Y:S01]  /*2b10*/  LDTM.16dp32bit_t16_t31.x32 R4, tmem[UR4+0x20] ;  /* 0x00002004000479ee */ /* 0x000ee20008aa0000 */
[C---:B------:R-:W-:Y:S01]  /*2b20*/  LOP3.LUT R2, R0.reuse, 0x10, RZ, 0x3c, !PT ;  /* 0x0000001000027812 */ /* 0x040fe200078e3cff */
[----:B------:R-:W-:Y:S01]  /*2b30*/  NOP ;  /* 0x0000000000007918 */ /* 0x000fe20000000000 */
[----:B------:R-:W-:Y:S01]  /*2b40*/  LOP3.LUT R3, R0, 0x20, RZ, 0x3c, !PT ;  /* 0x0000002000037812 */ /* 0x000fe200078e3cff */
[----:B------:R-:W-:-:S03]  /*2b50*/  ULEA UR4, UR12, UR9, 0xd ;  /* 0x000000090c047291 */ /* 0x000fc6000f8e68ff */
[----:B---3--:R-:W-:Y:S01]  /*2b60*/  VOTEU.ANY UP1, P0 ;  /* 0x0000000000ff7886 */ /* 0x008fe20000020100 */
[----:B------:R-:W-:Y:S01]  /*2b70*/  VOTEU.ANY UP0, P0 ;  /* 0x0000000000ff7886 */ /* 0x000fe20000000100 */
[----:B------:R-:W-:Y:S02]  /*2b80*/  F2FP.BF16.F32.PACK_AB R4, R5, R4 ;  /* 0x000000040504723e */ /* 0x000fe400000010ff */
[----:B------:R-:W-:Y:S02]  /*2b90*/  F2FP.BF16.F32.PACK_AB R5, R7, R6 ;  /* 0x000000060705723e */ /* 0x000fe400000010ff */
[----:B------:R-:W-:Y:S02]  /*2ba0*/  F2FP.BF16.F32.PACK_AB R12, R13, R12 ;  /* 0x0000000c0d0c723e */ /* 0x000fe400000010ff */
[----:B------:R-:W-:Y:S02]  /*2bb0*/  F2FP.BF16.F32.PACK_AB R6, R9, R8 ;  /* 0x000000080906723e */ /* 0x000fe400000010ff */
[----:B------:R-:W-:-:S02]  /*2bc0*/  F2FP.BF16.F32.PACK_AB R7, R11, R10 ;  /* 0x0000000a0b07723e */ /* 0x000fc400000010ff */
[----:B------:R-:W-:Y:S02]  /*2bd0*/  F2FP.BF16.F32.PACK_AB R13, R15, R14 ;  /* 0x0000000e0f0d723e */ /* 0x000fe400000010ff */
[----:B------:R-:W-:Y:S01]  /*2be0*/  F2FP.BF16.F32.PACK_AB R20, R21, R20 ;  /* 0x000000141514723e */ /* 0x000fe200000010ff */
[----:B--2---:R2:W-:Y:S01]  /*2bf0*/  STS.128 [R0+UR9], R4 ;  /* 0x0000000400007988 */ /* 0x0045e20008000c09 */
[----:B------:R-:W-:Y:S02]  /*2c00*/  F2FP.BF16.F32.PACK_AB R14, R17, R16 ;  /* 0x00000010110e723e */ /* 0x000fe400000010ff */
[----:B------:R-:W-:Y:S02]  /*2c10*/  F2FP.BF16.F32.PACK_AB R15, R19, R18 ;  /* 0x00000012130f723e */ /* 0x000fe400000010ff */
[----:B------:R-:W-:Y:S02]  /*2c20*/  F2FP.BF16.F32.PACK_AB R21, R23, R22 ;  /* 0x000000161715723e */ /* 0x000fe400000010ff */
[----:B------:R-:W-:Y:S01]  /*2c30*/  F2FP.BF16.F32.PACK_AB R28, R29, R28 ;  /* 0x0000001c1d1c723e */ /* 0x000fe200000010ff */
[----:B------:R2:W-:Y:S01]  /*2c40*/  STS.128 [R2+UR9], R12 ;  /* 0x0000000c02007988 */ /* 0x0005e20008000c09 */
[----:B------:R-:W-:-:S02]  /*2c50*/  F2FP.BF16.F32.PACK_AB R22, R25, R24 ;  /* 0x000000181916723e */ /* 0x000fc400000010ff */
[----:B------:R-:W-:Y:S02]  /*2c60*/  F2FP.BF16.F32.PACK_AB R23, R27, R26 ;  /* 0x0000001a1b17723e */ /* 0x000fe400000010ff */
[----:B------:R-:W-:Y:S02]  /*2c70*/  F2FP.BF16.F32.PACK_AB R29, R31, R30 ;  /* 0x0000001e1f1d723e */ /* 0x000fe400000010ff */
[----:B------:R-:W-:Y:S01]  /*2c80*/  F2FP.BF16.F32.PACK_AB R30, R33, R32 ;  /* 0x00000020211e723e */ /* 0x000fe200000010ff */
[----:B------:R2:W-:Y:S01]  /*2c90*/  STS.128 [R3+UR9], R20 ;  /* 0x0000001403007988 */ /* 0x0005e20008000c09 */
[----:B------:R-:W-:Y:S02]  /*2ca0*/  F2FP.BF16.F32.PACK_AB R31, R35, R34 ;  /* 0x00000022231f723e */ /* 0x000fe400000010ff */
[----:B------:R-:W-:-:S05]  /*2cb0*/  LOP3.LUT R8, R0, 0x30, RZ, 0x3c, !PT ;  /* 0x0000003000087812 */ /* 0x000fca00078e3cff */
[----:B------:R2:W-:Y:S01]  /*2cc0*/  STS.128 [R8+UR9], R28 ;  /* 0x0000001c08007988 */ /* 0x0005e20008000c09 */
[----:B------:R3:W-:Y:S06]  /*2cd0*/  MEMBAR.ALL.CTA ;  /* 0x0000000000007992 */ /* 0x0007ec0000008000 */
[----:B---3--:R-:W3:Y:S02]  /*2ce0*/  FENCE.VIEW.ASYNC.S ;  /* 0x00000000000073c6 */ /* 0x008ee40000000000 */
[----:B---3--:R-:W-:Y:S06]  /*2cf0*/  BAR.SYNC.DEFER_BLOCKING 0x0 ;  /* 0x0000000000007b1d */ /* 0x008fec0000010000 */
[----:B------:R2:W-:Y:S01]  /*2d00*/  @UP1 UTMASTG.2D [UR4], [UR10] ;  /* 0x000000040a0013b5 */ /* 0x0005e20008008000 */
[----:B------:R0:W-:Y:S01]  /*2d10*/  UTMACMDFLUSH ;  /* 0x00000000000079b7 */ /* 0x0001e20000000000 */
[----:B------:R-:W-:-:S04]  /*2d20*/  DEPBAR.LE SB0, 0x0 ;  /* 0x000080000000791a */ /* 0x000fc80000000000 */
[----:B------:R-:W-:Y:S08]  /*2d30*/  BAR.SYNC.DEFER_BLOCKING 0x0 ;  /* 0x0000000000007b1d */ /* 0x000ff00000010000 */
[----:B------:R-:W-:Y:S06]  /*2d40*/  BAR.SYNC.DEFER_BLOCKING 0x0 ;  /* 0x0000000000007b1d */ /* 0x000fec0000010000 */
[----:B--2---:R-:W-:Y:S05]  /*2d50*/  @P2 BRA `(.L_x_75) ;  /* 0x0000000000a02947 */ /* 0x004fea0003800000 */
[----:B------:R-:W2:Y:S01]  /*2d60*/  S2UR UR5, SR_CgaCtaId ;  /* 0x00000000000579c3 */ /* 0x000ea20000008800 */
[----:B------:R-:W-:Y:S01]  /*2d70*/  NOP ;  /* 0x0000000000007918 */ /* 0x000fe20000000000 */
[----:B------:R-:W-:Y:S01]  /*2d80*/  UMOV UR4, 0x50 ;  /* 0x0000005000047882 */ /* 0x000fe20000000000 */
[----:B------:R-:W-:Y:S02]  /*2d90*/  IMAD.U32 R0, RZ, RZ, UR8 ;  /* 0x00000008ff007e24 */ /* 0x000fe4000f8e00ff */
[----:B------:R-:W-:Y:S02]  /*2da0*/  IMAD.MOV.U32 R3, RZ, RZ, 0xf ;  /* 0x0000000fff037424 */ /* 0x000fe400078e00ff */
[----:B------:R-:W-:Y:S01]  /*2db0*/  IMAD.MOV.U32 R7, RZ, RZ, 0x1 ;  /* 0x00000001ff077424 */ /* 0x000fe200078e00ff */
[----:B------:R-:W-:-:S04]  /*2dc0*/  LOP3.LUT R0, R0, 0xffff, RZ, 0xc0, !PT ;  /* 0x0000ffff00007812 */ /* 0x000fc800078ec0ff */
[----:B------:R-:W-:-:S05]  /*2dd0*/  SHF.R.U32.HI R0, RZ, 0x5, R0 ;  /* 0x00000005ff007819 */ /* 0x000fca0000011600 */
[----:B------:R-:W-:Y:S01]  /*2de0*/  VIADD R2, R0, 0x10 ;  /* 0x0000001000027836 */ /* 0x000fe20000000000 */
[----:B------:R-:W-:Y:S01]  /*2df0*/  SHF.L.U32 R0, R3, R0, RZ ;  /* 0x0000000003007219 */ /* 0x000fe200000006ff */
[----:B--2---:R-:W-:-:S03]  /*2e00*/  ULEA UR6, UR5, UR4, 0x18 ;  /* 0x0000000405067291 */ /* 0x004fc6000f8ec0ff */
[----:B------:R-:W-:-:S04]  /*2e10*/  SHF.L.U32 R3, R7, R2, RZ ;  /* 0x0000000207037219 */ /* 0x000fc800000006ff */
[----:B------:R-:W-:Y:S02]  /*2e20*/  LOP3.LUT R0, R3, R0, RZ, 0xfc, !PT ;  /* 0x0000000003007212 */ /* 0x000fe400078efcff */
[----:B------:R-:W2:Y:S02]  /*2e30*/  LDS R5, [UR6] ;  /* 0x00000006ff057984 */ /* 0x000ea40008000800 */
[C---:B------:R-:W-:Y:S02]  /*2e40*/  LOP3.LUT R2, R0.reuse, 0xffff, RZ, 0xc0, !PT ;  /* 0x0000ffff00027812 */ /* 0x040fe400078ec0ff */
[----:B--2---:R-:W-:-:S04]  /*2e50*/  LOP3.LUT R3, R0, 0xffff, R5, 0x80, !PT ;  /* 0x0000ffff00037812 */ /* 0x004fc800078e8005 */
[----:B------:R-:W-:-:S13]  /*2e60*/  ISETP.NE.AND P0, PT, R3, R2, PT ;  /* 0x000000020300720c */ /* 0x000fda0003f05270 */
[----:B------:R-:W-:Y:S05]  /*2e70*/  @P0 BRA `(.L_x_76) ;  /* 0x0000000000500947 */ /* 0x000fea0003800000 */
[----:B------:R-:W-:Y:S02]  /*2e80*/  SHF.R.U32.HI R5, RZ, 0x10, R5 ;  /* 0x00000010ff057819 */ /* 0x000fe40000011605 */
[----:B------:R-:W-:-:S04]  /*2e90*/  SHF.R.U32.HI R2, RZ, 0x10, R0 ;  /* 0x00000010ff027819 */ /* 0x000fc80000011600 */
[----:B------:R-:W-:-:S04]  /*2ea0*/  LOP3.LUT R5, R5, R2, RZ, 0xc0, !PT ;  /* 0x0000000205057212 */ /* 0x000fc800078ec0ff */
[----:B------:R-:W-:-:S13]  /*2eb0*/  ISETP.NE.AND P0, PT, R5, R2, PT ;  /* 0x000000020500720c */ /* 0x000fda0003f05270 */
[----:B------:R-:W-:Y:S05]  /*2ec0*/  @P0 BRA `(.L_x_77) ;  /* 0x0000000000300947 */ /* 0x000fea0003800000 */
[----:B------:R-:W-:Y:S01]  /*2ed0*/  R2UR UR4, R0 ;  /* 0x00000000000472ca */ /* 0x000fe200000e0000 */
[----:B------:R-:W-:Y:S01]  /*2ee0*/  VOTEU.ANY UR5, UPT, PT ;  /* 0x0000000000057886 */ /* 0x000fe200038e0100 */
[----:B------:R-:W2:Y:S01]  /*2ef0*/  S2R R0, SR_LANEID ;  /* 0x0000000000007919 */ /* 0x000ea20000000000 */
[----:B------:R-:W-:-:S10]  /*2f00*/  UFLO.U32 UR5, UR5 ;  /* 0x00000005000572bd */ /* 0x000fd400080e0000 */
[----:B------:R-:W-:-:S06]  /*2f10*/  ULOP3.LUT UR4, URZ, UR4, URZ, 0x33, !UPT ;  /* 0x00000004ff047292 */ /* 0x000fcc000f8e33ff */
[----:B------:R-:W-:-:S04]  /*2f20*/  IMAD.U32 R2, RZ, RZ, UR4 ;  /* 0x00000004ff027e24 */ /* 0x000fc8000f8e00ff */
[----:B------:R-:W3:Y:S02]  /*2f30*/  REDUX UR7, R2 ;  /* 0x00000000020773c4 */ /* 0x000ee40000000000 */
[----:B------:R4:W-:Y:S01]  /*2f40*/  UTCATOMSWS.AND URZ, UR4 ;  /* 0x0000000400ff79e3 */ /* 0x0009e20008000000 */
[----:B--2---:R-:W-:Y:S01]  /*2f50*/  ISETP.EQ.U32.AND P0, PT, R0, UR5, PT ;  /* 0x0000000500007c0c */ /* 0x004fe2000bf02070 */
[----:B---3--:R-:W-:-:S12]  /*2f60*/  IMAD.U32 R0, RZ, RZ, UR7 ;  /* 0x00000007ff007e24 */ /* 0x008fd8000f8e00ff */
[----:B------:R4:W-:Y:S01]  /*2f70*/  @P0 ATOMS.AND RZ, [UR6], R0 ;  /* 0x00000000ffff098c */ /* 0x0009e2000a800006 */
[----:B------:R-:W-:Y:S05]  /*2f80*/  BRA `(.L_x_75) ;  /* 0x0000000000147947 */ /* 0x000fea0003800000 */
.L_x_77:
[----:B------:R-:W-:-:S07]  /*2f90*/  MOV R2, 0x2fb0 ;  /* 0x00002fb000027802 */ /* 0x000fce0000000f00 */
[----:B-1----:R-:W-:Y:S05]  /*2fa0*/  CALL.REL.NOINC `($__internal_0_$__cuda_sm10x_tcgen05_guardrail_trap_col_being_dealloced_not_returned_by_alloc) ;  /* 0x0000000000447944 */ /* 0x002fea0003c00000 */
[----:B------:R-:W-:Y:S05]  /*2fb0*/  BRA `(.L_x_75) ;  /* 0x0000000000087947 */ /* 0x000fea0003800000 */
.L_x_76:
[----:B------:R-:W-:-:S07]  /*2fc0*/  MOV R2, 0x2fe0 ;  /* 0x00002fe000027802 */ /* 0x000fce0000000f00 */
[----:B-1----:R-:W-:Y:S05]  /*2fd0*/  CALL.REL.NOINC `($__internal_2_$__cuda_sm10x_tcgen05_guardrail_trap_unallocated_columns_being_dealloced) ;  /* 0x0000000000507944 */ /* 0x002fea0003c00000 */
.L_x_75:
[----:B------:R-:W-:Y:S01]  /*2fe0*/  NOP ;  /* 0x0000000000007918 */ /* 0x000fe20000000000 */
[----:B----4-:R-:W-:Y:S05]  /*2ff0*/  EXIT ;  /* 0x000000000000794d */ /* 0x010fea0003800000 */
.L_x_60:
[----:B------:R-:W2:Y:S02]  /*3000*/  SYNCS.PHASECHK.TRANS64.TRYWAIT P0, [UR9+0x30000], RZ ;  /* 0x030000ffff0075a7 */ /* 0x000ea40008001109 */
[----:B--2---:R-:W-:Y:S05]  /*3010*/  @!P0 BRA `(.L_x_60) ;  /* 0xfffffffc00f88947 */ /* 0x004fea000383ffff */
[----:B------:R-:W-:Y:S05]  /*3020*/  BRA `(.L_x_78) ;  /* 0xffffffec002c7947 */ /* 0x000fea000383ffff */
.L_x_62:
[----:B------:R-:W2:Y:S02]  /*3030*/  SYNCS.PHASECHK.TRANS64.TRYWAIT P1, [UR9+0x30020], RZ ;  /* 0x030020ffff0075a7 */ /* 0x000ea40008021109 */
[----:B--2---:R-:W-:Y:S05]  /*3040*/  @!P1 BRA `(.L_x_62) ;  /* 0xfffffffc00f89947 */ /* 0x004fea000383ffff */
[----:B------:R-:W-:Y:S05]  /*3050*/  BRA `(.L_x_79) ;  /* 0xfffffff000207947 */ /* 0x000fea000383ffff */
.L_x_63:
[----:B------:R-:W3:Y:S02]  /*3060*/  SYNCS.PHASECHK.TRANS64.TRYWAIT P0, [UR44+0x30000], R3 ;  /* 0x03000003ff0075a7 */ /* 0x000ee4000800112c */
[----:B---3--:R-:W-:Y:S05]  /*3070*/  @!P0 BRA `(.L_x_63) ;  /* 0xfffffffc00f88947 */ /* 0x008fea000383ffff */
[----:B------:R-:W-:Y:S05]  /*3080*/  BRA `(.L_x_80) ;  /* 0xfffffff000ac7947 */ /* 0x000fea000383ffff */
.L_x_65:
[----:B------:R-:W3:Y:S02]  /*3090*/  SYNCS.PHASECHK.TRANS64.TRYWAIT P0, [UR44+0x30020], R3 ;  /* 0x03002003ff0075a7 */ /* 0x000ee4000800112c */
[----:B---3--:R-:W-:Y:S05]  /*30a0*/  @!P0 BRA `(.L_x_65) ;  /* 0xfffffffc00f88947 */ /* 0x008fea000383ffff */
[----:B------:R-:W-:Y:S05]  /*30b0*/  BRA `(.L_x_81) ;  /* 0xfffffff400c87947 */ /* 0x000fea000383ffff */
        .weak           $__internal_0_$__cuda_sm10x_tcgen05_guardrail_trap_col_being_dealloced_not_returned_by_alloc
        .type           $__internal_0_$__cuda_sm10x_tcgen05_guardrail_trap_col_being_dealloced_not_returned_by_alloc,@function
        .size           $__internal_0_$__cuda_sm10x_tcgen05_guardrail_trap_col_being_dealloced_not_returned_by_alloc,($__internal_1_$__cuda_sm10x_tcgen05_guardrail_trap_phase_invalid_during_alloc - $__internal_0_$__cuda_sm10x_tcgen05_guardrail_trap_col_being_dealloced_not_returned_by_alloc)
$__internal_0_$__cuda_sm10x_tcgen05_guardrail_trap_col_being_dealloced_not_returned_by_alloc:
[----:B------:R-:W-:Y:S05]  /*30c0*/  BPT.TRAP 0x1 ;  /* 0x000000040000795c */ /* 0x000fea0000300000 */
[----:B------:R-:W-:-:S04]  /*30d0*/  IMAD.MOV.U32 R3, RZ, RZ, 0x0 ;  /* 0x00000000ff037424 */ /* 0x000fc800078e00ff */
[----:B------:R-:W-:Y:S05]  /*30e0*/  RET.REL.NODEC R2 `(gluon_tcgen05) ;  /* 0xffffffcc02c47950 */ /* 0x000fea0003c3ffff */
        .weak           $__internal_1_$__cuda_sm10x_tcgen05_guardrail_trap_phase_invalid_during_alloc
        .type           $__internal_1_$__cuda_sm10x_tcgen05_guardrail_trap_phase_invalid_during_alloc,@function
        .size           $__internal_1_$__cuda_sm10x_tcgen05_guardrail_trap_phase_invalid_during_alloc,($__internal_2_$__cuda_sm10x_tcgen05_guardrail_trap_unallocated_columns_being_dealloced - $__internal_1_$__cuda_sm10x_tcgen05_guardrail_trap_phase_invalid_during_alloc)
$__internal_1_$__cuda_sm10x_tcgen05_guardrail_trap_phase_invalid_during_alloc:
[----:B------:R-:W-:Y:S05]  /*30f0*/  BPT.TRAP 0x1 ;  /* 0x000000040000795c */ /* 0x000fea0000300000 */
[----:B------:R-:W-:-:S04]  /*3100*/  IMAD.MOV.U32 R3, RZ, RZ, 0x0 ;  /* 0x00000000ff037424 */ /* 0x000fc800078e00ff */
[----:B------:R-:W-:Y:S05]  /*3110*/  RET.REL.NODEC R2 `(gluon_tcgen05) ;  /* 0xffffffcc02b87950 */ /* 0x000fea0003c3ffff */
        .weak           $__internal_2_$__cuda_sm10x_tcgen05_guardrail_trap_unallocated_columns_being_dealloced
        .type           $__internal_2_$__cuda_sm10x_tcgen05_guardrail_trap_unallocated_columns_being_dealloced,@function
        .size           $__internal_2_$__cuda_sm10x_tcgen05_guardrail_trap_unallocated_columns_being_dealloced,(.L_x_85 - $__internal_2_$__cuda_sm10x_tcgen05_guardrail_trap_unallocated_columns_being_dealloced)
$__internal_2_$__cuda_sm10x_tcgen05_guardrail_trap_unallocated_columns_being_dealloced:
[----:B------:R-:W-:Y:S05]  /*3120*/  BPT.TRAP 0x1 ;  /* 0x000000040000795c */ /* 0x000fea0000300000 */
[----:B------:R-:W-:-:S04]  /*3130*/  IMAD.MOV.U32 R3, RZ, RZ, 0x0 ;  /* 0x00000000ff037424 */ /* 0x000fc800078e00ff */
[----:B------:R-:W-:Y:S05]  /*3140*/  RET.REL.NODEC R2 `(gluon_tcgen05) ;  /* 0xffffffcc02ac7950 */ /* 0x000fea0003c3ffff */
.L_x_82:
[----:B------:R-:W-:-:S00]  /*3150*/  BRA `(.L_x_82) ;  /* 0xfffffffc00fc7947 */ /* 0x000fc0000383ffff */
[----:B------:R-:W-:-:S00]  /*3160*/  NOP ;  /* 0x0000000000007918 */ /* 0x000fc00000000000 */
        /* <DEDUP_REMOVED lines=9> */
.L_x_85:


//--------------------- .nv.shared.gluon_tcgen05  --------------------------
	.section	.nv.shared.gluon_tcgen05,"aw",@nobits
	.sectionflags	@""
	.align	16
	.zero		1024


//--------------------- .nv.shared.reserved.0     --------------------------
	.section	.nv.shared.reserved.0,"aw",@nobits
	.align	8
	.weak		__nv_reservedSMEM_offset_0_alias
	.size		__nv_reservedSMEM_offset_0_alias, 0, 64
	.other		__nv_reservedSMEM_offset_0_alias,@"STO_CUDA_RESERVED_SHARED STV_DEFAULT"
__nv_reservedSMEM_offset_0_alias:
	.zero		0
.nv.shared.reserved.0:
	.zero		64
	.weak		__nv_reservedSMEM_allocation_phase
	.type		__nv_reservedSMEM_allocation_phase,@object
	.size		__nv_reservedSMEM_allocation_phase,(.L_0 - __nv_reservedSMEM_allocation_phase)
__nv_reservedSMEM_allocation_phase:
	.zero		1
.L_0:
	.zero		7
	.weak		__nv_reservedSMEM_devtool_atexit_pc
	.type		__nv_reservedSMEM_devtool_atexit_pc,@object
	.size		__nv_reservedSMEM_devtool_atexit_pc,(__nv_reservedSMEM_allocation_mask - __nv_reservedSMEM_devtool_atexit_pc)
__nv_reservedSMEM_devtool_atexit_pc:
	.zero		8
	.weak		__nv_reservedSMEM_allocation_mask
	.type		__nv_reservedSMEM_allocation_mask,@object
	.size		__nv_reservedSMEM_allocation_mask,(.L_2 - __nv_reservedSMEM_allocation_mask)
__nv_reservedSMEM_allocation_mask:
	.zero		4
.L_2:


//--------------------- .nv.constant0.gluon_tcgen05 --------------------------
	.section	.nv.constant0.gluon_tcgen05,"a",@progbits
	.sectionflags	@""
	.align	4
.nv.constant0.gluon_tcgen05:
	.zero		976


//--------------------- SYMBOLS --------------------------

	.type		.nv.reservedSmem.offset0,@object
	.size		.nv.reservedSmem.offset0,0x4
	.type		.nv.reservedSmem.cap,@object
	.size		.nv.reservedSmem.cap,0x4
